	.headerflags	@"EF_CUDA_TEXMODE_UNIFIED EF_CUDA_64BIT_ADDRESS EF_CUDA_ACCELERATORS EF_CUDA_SM90 EF_CUDA_VIRTUAL_SM(EF_CUDA_SM90)"
	.elftype	@"ET_EXEC"


//--------------------- .nv.info                  --------------------------
	.section	.nv.info,"",@"SHT_CUDA_INFO"
	.align	4


	//----- nvinfo : EIATTR_REGCOUNT
	.align		4
        /*0000*/ 	.byte	0x04, 0x2f
        /*0002*/ 	.short	(.L_1 - .L_0)
	.align		4
.L_0:
        /*0004*/ 	.word	index@(triton_poi_fused_max_pool2d_with_indices_14)
        /*0008*/ 	.word	0x00000050


	//----- nvinfo : EIATTR_MIN_STACK_SIZE
	.align		4
.L_1:
        /*000c*/ 	.byte	0x04, 0x12
        /*000e*/ 	.short	(.L_3 - .L_2)
	.align		4
.L_2:
        /*0010*/ 	.word	index@(triton_poi_fused_max_pool2d_with_indices_14)
        /*0014*/ 	.word	0x00000000


	//----- nvinfo : EIATTR_FRAME_SIZE
	.align		4
.L_3:
        /*0018*/ 	.byte	0x04, 0x11
        /*001a*/ 	.short	(.L_5 - .L_4)
	.align		4
.L_4:
        /*001c*/ 	.word	index@(triton_poi_fused_max_pool2d_with_indices_14)
        /*0020*/ 	.word	0x00000000


	//----- nvinfo : EIATTR_MIN_STACK_SIZE
	.align		4
.L_5:
        /*0024*/ 	.byte	0x04, 0x12
        /*0026*/ 	.short	(.L_7 - .L_6)
	.align		4
.L_6:
        /*0028*/ 	.word	index@(triton_poi_fused_max_pool2d_with_indices_14)
        /*002c*/ 	.word	0x00000000
.L_7:


//--------------------- .nv.info.triton_poi_fused_max_pool2d_with_indices_14 --------------------------
	.section	.nv.info.triton_poi_fused_max_pool2d_with_indices_14,"",@"SHT_CUDA_INFO"
	.sectionflags	@""
	.align	4


	//----- nvinfo : EIATTR_CUDA_API_VERSION
	.align		4
        /*0000*/ 	.byte	0x04, 0x37
        /*0002*/ 	.short	(.L_9 - .L_8)
.L_8:
        /*0004*/ 	.word	0x0000007c


	//----- nvinfo : EIATTR_KPARAM_INFO
	.align		4
.L_9:
        /*0008*/ 	.byte	0x04, 0x17
        /*000a*/ 	.short	(.L_11 - .L_10)
.L_10:
        /*000c*/ 	.word	0x00000000
        /*0010*/ 	.short	0x0004
        /*0012*/ 	.short	0x001c
        /*0014*/ 	.byte	0x00, 0xf0, 0x11, 0x00


	//----- nvinfo : EIATTR_KPARAM_INFO
	.align		4
.L_11:
        /*0018*/ 	.byte	0x04, 0x17
        /*001a*/ 	.short	(.L_13 - .L_12)
.L_12:
        /*001c*/ 	.word	0x00000000
        /*0020*/ 	.short	0x0003
        /*0022*/ 	.short	0x0018
        /*0024*/ 	.byte	0x00, 0xf0, 0x11, 0x00


	//----- nvinfo : EIATTR_KPARAM_INFO
	.align		4
.L_13:
        /*0028*/ 	.byte	0x04, 0x17
        /*002a*/ 	.short	(.L_15 - .L_14)
.L_14:
        /*002c*/ 	.word	0x00000000
        /*0030*/ 	.short	0x0002
        /*0032*/ 	.short	0x0010
        /*0034*/ 	.byte	0x00, 0xf4, 0x21, 0x00


	//----- nvinfo : EIATTR_KPARAM_INFO
	.align		4
.L_15:
        /*0038*/ 	.byte	0x04, 0x17
        /*003a*/ 	.short	(.L_17 - .L_16)
.L_16:
        /*003c*/ 	.word	0x00000000
        /*0040*/ 	.short	0x0001
        /*0042*/ 	.short	0x0008
        /*0044*/ 	.byte	0x00, 0xf4, 0x21, 0x00


	//----- nvinfo : EIATTR_KPARAM_INFO
	.align		4
.L_17:
        /*0048*/ 	.byte	0x04, 0x17
        /*004a*/ 	.short	(.L_19 - .L_18)
.L_18:
        /*004c*/ 	.word	0x00000000
        /*0050*/ 	.short	0x0000
        /*0052*/ 	.short	0x0000
        /*0054*/ 	.byte	0x00, 0xf4, 0x21, 0x00


	//----- nvinfo : EIATTR_SPARSE_MMA_MASK
	.align		4
.L_19:
        /*0058*/ 	.byte	0x03, 0x50
        /*005a*/ 	.short	0x0000


	//----- nvinfo : EIATTR_MAXREG_COUNT
	.align		4
        /*005c*/ 	.byte	0x03, 0x1b
        /*005e*/ 	.short	0x00ff


	//----- nvinfo : EIATTR_EXIT_INSTR_OFFSETS
	.align		4
        /*0060*/ 	.byte	0x04, 0x1c
        /*0062*/ 	.short	(.L_21 - .L_20)


	//   ....[0]....
.L_20:
        /*0064*/ 	.word	0x00002f00


	//   ....[1]....
        /*0068*/ 	.word	0x00002f30


	//----- nvinfo : EIATTR_REQNTID
	.align		4
.L_21:
        /*006c*/ 	.byte	0x04, 0x10
        /*006e*/ 	.short	(.L_23 - .L_22)
.L_22:
        /*0070*/ 	.word	0x00000100
        /*0074*/ 	.word	0x00000001
        /*0078*/ 	.word	0x00000001


	//----- nvinfo : EIATTR_CBANK_PARAM_SIZE
	.align		4
.L_23:
        /*007c*/ 	.byte	0x03, 0x19
        /*007e*/ 	.short	0x0020


	//----- nvinfo : EIATTR_PARAM_CBANK
	.align		4
        /*0080*/ 	.byte	0x04, 0x0a
        /*0082*/ 	.short	(.L_25 - .L_24)
	.align		4
.L_24:
        /*0084*/ 	.word	index@(.nv.constant0.triton_poi_fused_max_pool2d_with_indices_14)
        /*0088*/ 	.short	0x0210
        /*008a*/ 	.short	0x0020


	//----- nvinfo : EIATTR_SW_WAR
	.align		4
.L_25:
        /*008c*/ 	.byte	0x04, 0x36
        /*008e*/ 	.short	(.L_27 - .L_26)
.L_26:
        /*0090*/ 	.word	0x00000008
.L_27:


//--------------------- .nv.callgraph             --------------------------
	.section	.nv.callgraph,"",@"SHT_CUDA_CALLGRAPH"
	.align	4
	.sectionentsize	8
	.align		4
        /*0000*/ 	.word	0x00000000
	.align		4
        /*0004*/ 	.word	0xffffffff
	.align		4
        /*0008*/ 	.word	0x00000000
	.align		4
        /*000c*/ 	.word	0xfffffffe
	.align		4
        /*0010*/ 	.word	0x00000000
	.align		4
        /*0014*/ 	.word	0xfffffffd
	.align		4
        /*0018*/ 	.word	0x00000000
	.align		4
        /*001c*/ 	.word	0xfffffffc


//--------------------- .text.triton_poi_fused_max_pool2d_with_indices_14 --------------------------
	.section	.text.triton_poi_fused_max_pool2d_with_indices_14,"ax",@progbits
	.sectionflags	@"SHF_BARRIERS=1"
	.align	128
        .global         triton_poi_fused_max_pool2d_with_indices_14
        .type           triton_poi_fused_max_pool2d_with_indices_14,@function
        .size           triton_poi_fused_max_pool2d_with_indices_14,(.L_x_1 - triton_poi_fused_max_pool2d_with_indices_14)
        .other          triton_poi_fused_max_pool2d_with_indices_14,@"STO_CUDA_ENTRY STV_DEFAULT"
triton_poi_fused_max_pool2d_with_indices_14:
.text.triton_poi_fused_max_pool2d_with_indices_14:
[----:B------:R-:W0:Y:S01]  /*0000*/  LDC R1, c[0x0][0x28] ;  /* 0x00000a00ff017b82 */ /* 0x000e220000000800 */
[----:B------:R-:W1:Y:S01]  /*0010*/  S2R R6, SR_CTAID.X ;  /* 0x0000000000067919 */ /* 0x000e620000002500 */
[----:B------:R-:W-:Y:S01]  /*0020*/  CS2R R70, SRZ ;  /* 0x0000000000467805 */ /* 0x000fe2000001ff00 */
[----:B------:R-:W-:Y:S01]  /*0030*/  ULDC.64 UR6, c[0x0][0x208] ;  /* 0x0000820000067ab9 */ /* 0x000fe20000000a00 */
[----:B------:R-:W-:Y:S01]  /*0040*/  CS2R R76, SRZ ;  /* 0x00000000004c7805 */ /* 0x000fe2000001ff00 */
[----:B------:R-:W2:Y:S01]  /*0050*/  S2R R7, SR_TID.X ;  /* 0x0000000000077919 */ /* 0x000ea20000002100 */
[----:B------:R-:W-:Y:S01]  /*0060*/  IMAD.MOV.U32 R14, RZ, RZ, RZ ;  /* 0x000000ffff0e7224 */ /* 0x000fe200078e00ff */
[----:B------:R-:W3:Y:S01]  /*0070*/  S2R R8, SR_CTAID.Y ;  /* 0x0000000000087919 */ /* 0x000ee20000002600 */
[----:B-1----:R-:W-:Y:S01]  /*0080*/  IMAD.SHL.U32 R6, R6, 0x40, RZ ;  /* 0x0000004006067824 */ /* 0x002fe200078e00ff */
[----:B--2---:R-:W-:-:S04]  /*0090*/  SHF.R.U32.HI R61, RZ, 0x6, R7 ;  /* 0x00000006ff3d7819 */ /* 0x004fc80000011607 */
[----:B------:R-:W-:Y:S01]  /*00a0*/  LOP3.LUT R0, R6, 0x3f, R7, 0xf8, !PT ;  /* 0x0000003f06007812 */ /* 0x000fe200078ef807 */
[----:B---3--:R-:W-:Y:S01]  /*00b0*/  IMAD.SHL.U32 R8, R8, 0x40, RZ ;  /* 0x0000004008087824 */ /* 0x008fe200078e00ff */
[----:B------:R-:W-:Y:S02]  /*00c0*/  SGXT.U32 R61, R61, 0x2 ;  /* 0x000000023d3d781a */ /* 0x000fe40000000000 */
[----:B------:R-:W-:Y:S02]  /*00d0*/  SHF.R.S32.HI R3, RZ, 0x1f, R0 ;  /* 0x0000001fff037819 */ /* 0x000fe40000011400 */
[----:B------:R-:W-:Y:S02]  /*00e0*/  ISETP.GE.AND P0, PT, R0, 0x100, PT ;  /* 0x000001000000780c */ /* 0x000fe40003f06270 */
[----:B------:R-:W-:Y:S02]  /*00f0*/  LEA.HI R3, R3, R0, RZ, 0x4 ;  /* 0x0000000003037211 */ /* 0x000fe400078f20ff */
[----:B------:R-:W-:-:S02]  /*0100*/  LOP3.LUT R18, R8, 0xc, R61, 0xfe, !PT ;  /* 0x0000000c08127812 */ /* 0x000fc400078efe3d */
[C---:B------:R-:W-:Y:S01]  /*0110*/  LOP3.LUT R5, R3.reuse, 0x7ffffff0, RZ, 0xc0, !PT ;  /* 0x7ffffff003057812 */ /* 0x040fe200078ec0ff */
[----:B------:R-:W-:Y:S01]  /*0120*/  IMAD.SHL.U32 R3, R3, 0x4, RZ ;  /* 0x0000000403037824 */ /* 0x000fe200078e00ff */
[----:B------:R-:W-:Y:S02]  /*0130*/  ISETP.LT.AND P3, PT, R18, 0x200, !P0 ;  /* 0x000002001200780c */ /* 0x000fe40004761270 */
[----:B------:R-:W-:Y:S01]  /*0140*/  LOP3.LUT R28, R8, R61, RZ, 0xfc, !PT ;  /* 0x0000003d081c7212 */ /* 0x000fe200078efcff */
[----:B------:R-:W-:Y:S01]  /*0150*/  IMAD.IADD R5, R0, 0x1, -R5 ;  /* 0x0000000100057824 */ /* 0x000fe200078e0a05 */
[----:B------:R-:W-:Y:S01]  /*0160*/  LOP3.LUT R2, R3, 0xffffffc0, RZ, 0xc0, !PT ;  /* 0xffffffc003027812 */ /* 0x000fe200078ec0ff */
[----:B------:R-:W-:Y:S01]  /*0170*/  IMAD.MOV.U32 R0, RZ, RZ, RZ ;  /* 0x000000ffff007224 */ /* 0x000fe200078e00ff */
[----:B------:R-:W-:Y:S02]  /*0180*/  ISETP.LT.AND P4, PT, R28, 0x200, !P0 ;  /* 0x000002001c00780c */ /* 0x000fe40004781270 */
[----:B------:R-:W-:Y:S01]  /*0190*/  LOP3.LUT R34, R8, 0x4, R61, 0xfe, !PT ;  /* 0x0000000408227812 */ /* 0x000fe200078efe3d */
[----:B------:R-:W-:Y:S01]  /*01a0*/  IMAD R35, R5, 0x2, R2 ;  /* 0x0000000205237824 */ /* 0x000fe200078e0202 */
[----:B------:R-:W-:Y:S01]  /*01b0*/  LOP3.LUT R22, R8, 0x8, R61, 0xfe, !PT ;  /* 0x0000000808167812 */ /* 0x000fe200078efe3d */
[----:B------:R-:W1:Y:S01]  /*01c0*/  LDC.64 R4, c[0x0][0x210] ;  /* 0x00008400ff047b82 */ /* 0x000e620000000a00 */
[----:B------:R-:W-:Y:S01]  /*01d0*/  ISETP.LT.AND P1, PT, R34, 0x200, !P0 ;  /* 0x000002002200780c */ /* 0x000fe20004721270 */
[----:B------:R-:W-:Y:S01]  /*01e0*/  IMAD R31, R18, 0x400, R35 ;  /* 0x00000400121f7824 */ /* 0x000fe200078e0223 */
[----:B------:R-:W-:Y:S01]  /*01f0*/  ISETP.LT.AND P2, PT, R22, 0x200, !P0 ;  /* 0x000002001600780c */ /* 0x000fe20004741270 */
[----:B------:R-:W-:-:S02]  /*0200*/  VIADD R67, R35, 0x1 ;  /* 0x0000000123437836 */ /* 0x000fc40000000000 */
[C---:B------:R-:W-:Y:S02]  /*0210*/  IMAD R11, R28.reuse, 0x400, R35 ;  /* 0x000004001c0b7824 */ /* 0x040fe400078e0223 */
[----:B------:R-:W-:Y:S02]  /*0220*/  IMAD R33, R28, 0x400, R67 ;  /* 0x000004001c217824 */ /* 0x000fe400078e0243 */
[----:B------:R-:W-:Y:S02]  /*0230*/  IMAD R25, R34, 0x400, R35 ;  /* 0x0000040022197824 */ /* 0x000fe400078e0223 */
[----:B------:R-:W-:Y:S02]  /*0240*/  IMAD.MOV.U32 R75, RZ, RZ, RZ ;  /* 0x000000ffff4b7224 */ /* 0x000fe400078e00ff */
[----:B------:R-:W-:Y:S02]  /*0250*/  VIADD R16, R35, 0x20 ;  /* 0x0000002023107836 */ /* 0x000fe40000000000 */
[----:B------:R-:W-:-:S02]  /*0260*/  IMAD.MOV.U32 R29, RZ, RZ, RZ ;  /* 0x000000ffff1d7224 */ /* 0x000fc400078e00ff */
[----:B------:R-:W-:Y:S02]  /*0270*/  IMAD.MOV.U32 R60, RZ, RZ, RZ ;  /* 0x000000ffff3c7224 */ /* 0x000fe400078e00ff */
[----:B------:R-:W-:Y:S02]  /*0280*/  VIADD R15, R35, 0x21 ;  /* 0x00000021230f7836 */ /* 0x000fe40000000000 */
[----:B------:R-:W-:Y:S02]  /*0290*/  IMAD.MOV.U32 R52, RZ, RZ, RZ ;  /* 0x000000ffff347224 */ /* 0x000fe400078e00ff */
[----:B-1----:R-:W-:-:S04]  /*02a0*/  IMAD.WIDE R30, R31, 0x4, R4 ;  /* 0x000000041f1e7825 */ /* 0x002fc800078e0204 */
[--C-:B------:R-:W-:Y:S01]  /*02b0*/  IMAD.WIDE R10, R11, 0x4, R4.reuse ;  /* 0x000000040b0a7825 */ /* 0x100fe200078e0204 */
[----:B------:R1:W2:Y:S03]  /*02c0*/  @P3 LDG.E.EL R71, desc[UR6][R30.64] ;  /* 0x000000061e473981 */ /* 0x0002a6000c2e1900 */
[--C-:B------:R-:W-:Y:S01]  /*02d0*/  IMAD.WIDE R32, R33, 0x4, R4.reuse ;  /* 0x0000000421207825 */ /* 0x100fe200078e0204 */
[----:B------:R-:W3:Y:S03]  /*02e0*/  @P4 LDG.E.EL R77, desc[UR6][R10.64] ;  /* 0x000000060a4d4981 */ /* 0x000ee6000c2e1900 */
[----:B------:R-:W-:Y:S01]  /*02f0*/  IMAD.WIDE R24, R25, 0x4, R4 ;  /* 0x0000000419187825 */ /* 0x000fe200078e0204 */
[----:B------:R-:W3:Y:S03]  /*0300*/  @P4 LDG.E.EL R0, desc[UR6][R32.64] ;  /* 0x0000000620004981 */ /* 0x000ee6000c2e1900 */
[----:B-1----:R-:W-:Y:S01]  /*0310*/  IMAD R31, R34, 0x400, R67 ;  /* 0x00000400221f7824 */ /* 0x002fe200078e0243 */
[----:B------:R-:W4:Y:S01]  /*0320*/  @P1 LDG.E.EL R76, desc[UR6][R24.64] ;  /* 0x00000006184c1981 */ /* 0x000f22000c2e1900 */
[----:B------:R-:W-:-:S02]  /*0330*/  IMAD.MOV.U32 R51, RZ, RZ, RZ ;  /* 0x000000ffff337224 */ /* 0x000fc400078e00ff */
[----:B------:R-:W-:Y:S01]  /*0340*/  IMAD.WIDE R30, R31, 0x4, R4 ;  /* 0x000000041f1e7825 */ /* 0x000fe200078e0204 */
[----:B------:R-:W-:-:S03]  /*0350*/  CS2R R12, SRZ ;  /* 0x00000000000c7805 */ /* 0x000fc6000001ff00 */
[----:B------:R-:W-:Y:S01]  /*0360*/  IMAD R27, R22, 0x400, R35 ;  /* 0x00000400161b7824 */ /* 0x000fe200078e0223 */
[----:B------:R-:W4:Y:S01]  /*0370*/  @P1 LDG.E.EL R75, desc[UR6][R30.64] ;  /* 0x000000061e4b1981 */ /* 0x000f22000c2e1900 */
[--C-:B------:R-:W-:Y:S02]  /*0380*/  IMAD R37, R28, 0x400, R16.reuse ;  /* 0x000004001c257824 */ /* 0x100fe400078e0210 */
[----:B------:R-:W-:Y:S02]  /*0390*/  IMAD R3, R34, 0x400, R16 ;  /* 0x0000040022037824 */ /* 0x000fe400078e0210 */
[----:B------:R-:W-:-:S04]  /*03a0*/  IMAD.WIDE R36, R37, 0x4, R4 ;  /* 0x0000000425247825 */ /* 0x000fc800078e0204 */
[--C-:B------:R-:W-:Y:S01]  /*03b0*/  IMAD R39, R28, 0x400, R15.reuse ;  /* 0x000004001c277824 */ /* 0x100fe200078e020f */
[----:B------:R1:W5:Y:S01]  /*03c0*/  @P4 LDG.E.EL R29, desc[UR6][R36.64] ;  /* 0x00000006241d4981 */ /* 0x000362000c2e1900 */
[----:B------:R-:W-:Y:S02]  /*03d0*/  IMAD R41, R34, 0x400, R15 ;  /* 0x0000040022297824 */ /* 0x000fe400078e020f */
[----:B------:R-:W-:-:S04]  /*03e0*/  IMAD.WIDE R26, R27, 0x4, R4 ;  /* 0x000000041b1a7825 */ /* 0x000fc800078e0204 */
[--C-:B01----:R-:W-:Y:S01]  /*03f0*/  IMAD.WIDE R36, R3, 0x4, R4.reuse ;  /* 0x0000000403247825 */ /* 0x103fe200078e0204 */
[----:B------:R-:W2:Y:S04]  /*0400*/  @P2 LDG.E.EL R14, desc[UR6][R26.64] ;  /* 0x000000061a0e2981 */ /* 0x000ea8000c2e1900 */
[----:B------:R-:W2:Y:S01]  /*0410*/  @P1 LDG.E.EL R60, desc[UR6][R36.64] ;  /* 0x00000006243c1981 */ /* 0x000ea2000c2e1900 */
[----:B------:R-:W-:-:S04]  /*0420*/  IMAD.WIDE R38, R39, 0x4, R4 ;  /* 0x0000000427267825 */ /* 0x000fc800078e0204 */
[----:B------:R-:W-:Y:S01]  /*0430*/  IMAD.WIDE R40, R41, 0x4, R4 ;  /* 0x0000000429287825 */ /* 0x000fe200078e0204 */
[----:B------:R-:W2:Y:S03]  /*0440*/  @P4 LDG.E.EL R52, desc[UR6][R38.64] ;  /* 0x0000000626344981 */ /* 0x000ea6000c2e1900 */
[----:B------:R-:W-:Y:S01]  /*0450*/  IMAD R31, R22, 0x400, R67 ;  /* 0x00000400161f7824 */ /* 0x000fe200078e0243 */
[----:B------:R-:W2:Y:S03]  /*0460*/  @P1 LDG.E.EL R51, desc[UR6][R40.64] ;  /* 0x0000000628331981 */ /* 0x000ea6000c2e1900 */
[----:B------:R-:W-:-:S05]  /*0470*/  IMAD.WIDE R30, R31, 0x4, R4 ;  /* 0x000000041f1e7825 */ /* 0x000fca00078e0204 */
[----:B------:R0:W2:Y:S01]  /*0480*/  @P2 LDG.E.EL R13, desc[UR6][R30.64] ;  /* 0x000000061e0d2981 */ /* 0x0000a2000c2e1900 */
[----:B------:R-:W-:-:S04]  /*0490*/  IMAD R3, R18, 0x400, R67 ;  /* 0x0000040012037824 */ /* 0x000fc800078e0243 */
[----:B0-----:R-:W-:-:S05]  /*04a0*/  IMAD.WIDE R30, R3, 0x4, R4 ;  /* 0x00000004031e7825 */ /* 0x001fca00078e0204 */
[----:B------:R-:W2:Y:S01]  /*04b0*/  @P3 LDG.E.EL R70, desc[UR6][R30.64] ;  /* 0x000000061e463981 */ /* 0x000ea2000c2e1900 */
[----:B------:R-:W-:Y:S01]  /*04c0*/  IMAD R39, R22, 0x400, R16 ;  /* 0x0000040016277824 */ /* 0x000fe200078e0210 */
[----:B------:R-:W-:-:S03]  /*04d0*/  CS2R R62, SRZ ;  /* 0x00000000003e7805 */ /* 0x000fc6000001ff00 */
[----:B------:R-:W-:Y:S01]  /*04e0*/  IMAD.WIDE R38, R39, 0x4, R4 ;  /* 0x0000000427267825 */ /* 0x000fe200078e0204 */
[----:B------:R-:W-:-:S04]  /*04f0*/  LOP3.LUT R20, R8, 0x14, R61, 0xfe, !PT ;  /* 0x0000001408147812 */ /* 0x000fc800078efe3d */
[----:B------:R-:W2:Y:S01]  /*0500*/  @P2 LDG.E.EL R62, desc[UR6][R38.64] ;  /* 0x00000006263e2981 */ /* 0x000ea2000c2e1900 */
[----:B------:R-:W-:Y:S01]  /*0510*/  IMAD R37, R18, 0x400, R16 ;  /* 0x0000040012257824 */ /* 0x000fe200078e0210 */
[----:B------:R-:W-:Y:S02]  /*0520*/  ISETP.LT.AND P6, PT, R20, 0x200, !P0 ;  /* 0x000002001400780c */ /* 0x000fe400047c1270 */
[----:B------:R-:W-:Y:S01]  /*0530*/  CS2R R68, SRZ ;  /* 0x0000000000447805 */ /* 0x000fe2000001ff00 */
[----:B------:R-:W-:-:S04]  /*0540*/  IMAD.WIDE R36, R37, 0x4, R4 ;  /* 0x0000000425247825 */ /* 0x000fc800078e0204 */
[----:B------:R-:W-:Y:S01]  /*0550*/  IMAD R27, R20, 0x400, R35 ;  /* 0x00000400141b7824 */ /* 0x000fe200078e0223 */
[----:B------:R-:W2:Y:S01]  /*0560*/  @P3 LDG.E.EL R69, desc[UR6][R36.64] ;  /* 0x0000000624453981 */ /* 0x000ea2000c2e1900 */
[----:B------:R-:W-:Y:S02]  /*0570*/  IMAD.MOV.U32 R17, RZ, RZ, RZ ;  /* 0x000000ffff117224 */ /* 0x000fe400078e00ff */
[----:B------:R-:W-:-:S04]  /*0580*/  IMAD.WIDE R26, R27, 0x4, R4 ;  /* 0x000000041b1a7825 */ /* 0x000fc800078e0204 */
[----:B------:R-:W-:Y:S01]  /*0590*/  IMAD R23, R22, 0x400, R15 ;  /* 0x0000040016177824 */ /* 0x000fe200078e020f */
[----:B------:R0:W2:Y:S03]  /*05a0*/  @P6 LDG.E.EL R17, desc[UR6][R26.64] ;  /* 0x000000061a116981 */ /* 0x0000a6000c2e1900 */
[----:B------:R-:W-:Y:S01]  /*05b0*/  IMAD.WIDE R22, R23, 0x4, R4 ;  /* 0x0000000417167825 */ /* 0x000fe200078e0204 */
[----:B0-----:R-:W-:-:S03]  /*05c0*/  CS2R R26, SRZ ;  /* 0x00000000001a7805 */ /* 0x001fc6000001ff00 */
[----:B------:R-:W-:-:S03]  /*05d0*/  IMAD R41, R18, 0x400, R15 ;  /* 0x0000040012297824 */ /* 0x000fc600078e020f */
[----:B------:R0:W2:Y:S01]  /*05e0*/  @P2 LDG.E.EL R27, desc[UR6][R22.64] ;  /* 0x00000006161b2981 */ /* 0x0000a2000c2e1900 */
[----:B------:R-:W-:Y:S01]  /*05f0*/  IMAD.WIDE R40, R41, 0x4, R4 ;  /* 0x0000000429287825 */ /* 0x000fe200078e0204 */
[----:B------:R-:W-:-:S04]  /*0600*/  LOP3.LUT R2, R8, 0x10, R61, 0xfe, !PT ;  /* 0x0000001008027812 */ /* 0x000fc800078efe3d */
[----:B------:R-:W2:Y:S01]  /*0610*/  @P3 LDG.E.EL R26, desc[UR6][R40.64] ;  /* 0x00000006281a3981 */ /* 0x000ea2000c2e1900 */
[C---:B------:R-:W-:Y:S01]  /*0620*/  ISETP.LT.AND P5, PT, R2.reuse, 0x200, !P0 ;  /* 0x000002000200780c */ /* 0x040fe200047a1270 */
[C---:B------:R-:W-:Y:S02]  /*0630*/  IMAD R25, R2.reuse, 0x400, R35 ;  /* 0x0000040002197824 */ /* 0x040fe400078e0223 */
[----:B------:R-:W-:Y:S01]  /*0640*/  IMAD R9, R2, 0x400, R67 ;  /* 0x0000040002097824 */ /* 0x000fe200078e0243 */
[----:B------:R-:W-:Y:S01]  /*0650*/  CS2R R10, SRZ ;  /* 0x00000000000a7805 */ /* 0x000fe2000001ff00 */
[----:B------:R-:W-:-:S04]  /*0660*/  IMAD.WIDE R24, R25, 0x4, R4 ;  /* 0x0000000419187825 */ /* 0x000fc800078e0204 */
[----:B------:R-:W-:-:S04]  /*0670*/  IMAD.WIDE R38, R9, 0x4, R4 ;  /* 0x0000000409267825 */ /* 0x000fc800078e0204 */
[----:B------:R1:W2:Y:S04]  /*0680*/  @P5 LDG.E.EL R12, desc[UR6][R24.64] ;  /* 0x00000006180c5981 */ /* 0x0002a8000c2e1900 */
[----:B------:R-:W2:Y:S01]  /*0690*/  @P5 LDG.E.EL R11, desc[UR6][R38.64] ;  /* 0x00000006260b5981 */ /* 0x000ea2000c2e1900 */
[----:B------:R-:W-:Y:S01]  /*06a0*/  IMAD R43, R20, 0x400, R67 ;  /* 0x00000400142b7824 */ /* 0x000fe200078e0243 */
[----:B------:R-:W-:-:S03]  /*06b0*/  CS2R R64, SRZ ;  /* 0x0000000000407805 */ /* 0x000fc6000001ff00 */
[----:B------:R-:W-:-:S05]  /*06c0*/  IMAD.WIDE R42, R43, 0x4, R4 ;  /* 0x000000042b2a7825 */ /* 0x000fca00078e0204 */
[----:B------:R-:W2:Y:S01]  /*06d0*/  @P6 LDG.E.EL R64, desc[UR6][R42.64] ;  /* 0x000000062a406981 */ /* 0x000ea2000c2e1900 */
[C---:B------:R-:W-:Y:S01]  /*06e0*/  IMAD R3, R2.reuse, 0x400, R16 ;  /* 0x0000040002037824 */ /* 0x040fe200078e0210 */
[----:B------:R-:W-:Y:S01]  /*06f0*/  CS2R R18, SRZ ;  /* 0x0000000000127805 */ /* 0x000fe2000001ff00 */
[----:B------:R-:W-:Y:S02]  /*0700*/  IMAD R21, R2, 0x400, R15 ;  /* 0x0000040002157824 */ /* 0x000fe400078e020f */
[----:B------:R-:W-:Y:S01]  /*0710*/  IMAD.WIDE R2, R3, 0x4, R4 ;  /* 0x0000000403027825 */ /* 0x000fe200078e0204 */
[----:B------:R-:W-:-:S04]  /*0720*/  LOP3.LUT R32, R8, 0x18, R61, 0xfe, !PT ;  /* 0x0000001808207812 */ /* 0x000fc800078efe3d */
[----:B------:R-:W2:Y:S01]  /*0730*/  @P5 LDG.E.EL R18, desc[UR6][R2.64] ;  /* 0x0000000602125981 */ /* 0x000ea2000c2e1900 */
[----:B0-----:R-:W-:Y:S01]  /*0740*/  IMAD R23, R20, 0x400, R16 ;  /* 0x0000040014177824 */ /* 0x001fe200078e0210 */
[----:B------:R-:W-:-:S03]  /*0750*/  ISETP.LT.AND P4, PT, R32, 0x200, !P0 ;  /* 0x000002002000780c */ /* 0x000fc60004781270 */
[----:B------:R-:W-:-:S04]  /*0760*/  IMAD.WIDE R22, R23, 0x4, R4 ;  /* 0x0000000417167825 */ /* 0x000fc800078e0204 */
[----:B-1----:R-:W-:Y:S01]  /*0770*/  IMAD R25, R32, 0x400, R35 ;  /* 0x0000040020197824 */ /* 0x002fe200078e0223 */
[----:B------:R-:W2:Y:S03]  /*0780*/  @P6 LDG.E.EL R63, desc[UR6][R22.64] ;  /* 0x00000006163f6981 */ /* 0x000ea6000c2e1900 */
[----:B------:R-:W-:-:S04]  /*0790*/  IMAD.WIDE R24, R25, 0x4, R4 ;  /* 0x0000000419187825 */ /* 0x000fc800078e0204 */
[----:B------:R-:W-:Y:S01]  /*07a0*/  IMAD R9, R20, 0x400, R15 ;  /* 0x0000040014097824 */ /* 0x000fe200078e020f */
[----:B------:R0:W2:Y:S01]  /*07b0*/  @P4 LDG.E.EL R10, desc[UR6][R24.64] ;  /* 0x00000006180a4981 */ /* 0x0000a2000c2e1900 */
[----:B------:R-:W-:Y:S01]  /*07c0*/  IMAD.WIDE R20, R21, 0x4, R4 ;  /* 0x0000000415147825 */ /* 0x000fe200078e0204 */
[----:B0-----:R-:W-:-:S03]  /*07d0*/  CS2R R24, SRZ ;  /* 0x0000000000187805 */ /* 0x001fc6000001ff00 */
[----:B------:R-:W-:-:S03]  /*07e0*/  IMAD.WIDE R38, R9, 0x4, R4 ;  /* 0x0000000409267825 */ /* 0x000fc600078e0204 */
[----:B------:R0:W2:Y:S01]  /*07f0*/  @P5 LDG.E.EL R25, desc[UR6][R20.64] ;  /* 0x0000000614195981 */ /* 0x0000a2000c2e1900 */
[----:B------:R-:W-:-:S03]  /*0800*/  LOP3.LUT R48, R8, 0x20, R61, 0xfe, !PT ;  /* 0x0000002008307812 */ /* 0x000fc600078efe3d */
[----:B------:R-:W2:Y:S01]  /*0810*/  @P6 LDG.E.EL R24, desc[UR6][R38.64] ;  /* 0x0000000626186981 */ /* 0x000ea2000c2e1900 */
[C---:B------:R-:W-:Y:S01]  /*0820*/  ISETP.LT.AND P6, PT, R48.reuse, 0x200, !P0 ;  /* 0x000002003000780c */ /* 0x040fe200047c1270 */
[----:B------:R-:W-:Y:S01]  /*0830*/  IMAD R45, R48, 0x400, R35 ;  /* 0x00000400302d7824 */ /* 0x000fe200078e0223 */
[----:B------:R-:W-:Y:S01]  /*0840*/  LOP3.LUT R34, R8, 0x1c, R61, 0xfe, !PT ;  /* 0x0000001c08227812 */ /* 0x000fe200078efe3d */
[----:B------:R-:W-:Y:S02]  /*0850*/  IMAD.MOV.U32 R30, RZ, RZ, RZ ;  /* 0x000000ffff1e7224 */ /* 0x000fe400078e00ff */
[----:B------:R-:W-:Y:S01]  /*0860*/  IMAD.WIDE R44, R45, 0x4, R4 ;  /* 0x000000042d2c7825 */ /* 0x000fe200078e0204 */
[----:B------:R-:W-:-:S03]  /*0870*/  ISETP.LT.AND P5, PT, R34, 0x200, !P0 ;  /* 0x000002002200780c */ /* 0x000fc600047a1270 */
[----:B0-----:R-:W-:Y:S01]  /*0880*/  IMAD R21, R32, 0x400, R67 ;  /* 0x0000040020157824 */ /* 0x001fe200078e0243 */
[----:B------:R-:W-:Y:S01]  /*0890*/  LOP3.LUT R40, R8, 0x28, R61, 0xfe, !PT ;  /* 0x0000002808287812 */ /* 0x000fe200078efe3d */
[----:B------:R-:W-:Y:S02]  /*08a0*/  IMAD.MOV.U32 R9, RZ, RZ, RZ ;  /* 0x000000ffff097224 */ /* 0x000fe400078e00ff */
[----:B------:R0:W2:Y:S01]  /*08b0*/  @P6 LDG.E.EL R30, desc[UR6][R44.64] ;  /* 0x000000062c1e6981 */ /* 0x0000a2000c2e1900 */
[----:B------:R-:W-:Y:S01]  /*08c0*/  IMAD R47, R34, 0x400, R35 ;  /* 0x00000400222f7824 */ /* 0x000fe200078e0223 */
[----:B------:R-:W-:Y:S02]  /*08d0*/  LOP3.LUT R56, R8, 0x2c, R61, 0xfe, !PT ;  /* 0x0000002c08387812 */ /* 0x000fe400078efe3d */
[----:B------:R-:W-:Y:S01]  /*08e0*/  ISETP.LT.AND P2, PT, R40, 0x200, !P0 ;  /* 0x000002002800780c */ /* 0x000fe20004741270 */
[----:B------:R-:W-:-:S04]  /*08f0*/  IMAD.WIDE R46, R47, 0x4, R4 ;  /* 0x000000042f2e7825 */ /* 0x000fc800078e0204 */
[----:B0-----:R-:W-:Y:S01]  /*0900*/  IMAD.WIDE R44, R21, 0x4, R4 ;  /* 0x00000004152c7825 */ /* 0x001fe200078e0204 */
[----:B------:R-:W-:Y:S01]  /*0910*/  LOP3.LUT R20, R8, 0x24, R61, 0xfe, !PT ;  /* 0x0000002408147812 */ /* 0x000fe200078efe3d */
[----:B------:R0:W2:Y:S01]  /*0920*/  @P5 LDG.E.EL R19, desc[UR6][R46.64] ;  /* 0x000000062e135981 */ /* 0x0000a2000c2e1900 */
[----:B------:R-:W-:Y:S01]  /*0930*/  ISETP.LT.AND P3, PT, R56, 0x200, !P0 ;  /* 0x000002003800780c */ /* 0x000fe20004761270 */
[--C-:B------:R-:W-:Y:S02]  /*0940*/  IMAD R39, R40, 0x400, R35.reuse ;  /* 0x0000040028277824 */ /* 0x100fe400078e0223 */
[----:B------:R-:W2:Y:S01]  /*0950*/  @P4 LDG.E.EL R9, desc[UR6][R44.64] ;  /* 0x000000062c094981 */ /* 0x000ea2000c2e1900 */
[----:B------:R-:W-:Y:S01]  /*0960*/  IMAD.MOV.U32 R36, RZ, RZ, RZ ;  /* 0x000000ffff247224 */ /* 0x000fe200078e00ff */
[----:B------:R-:W-:Y:S01]  /*0970*/  ISETP.LT.AND P1, PT, R20, 0x200, !P0 ;  /* 0x000002001400780c */ /* 0x000fe20004721270 */
[----:B------:R-:W-:Y:S02]  /*0980*/  IMAD R3, R56, 0x400, R35 ;  /* 0x0000040038037824 */ /* 0x000fe400078e0223 */
[----:B------:R-:W-:-:S04]  /*0990*/  IMAD.WIDE R38, R39, 0x4, R4 ;  /* 0x0000000427267825 */ /* 0x000fc800078e0204 */
[----:B0-----:R-:W-:Y:S01]  /*09a0*/  IMAD R47, R34, 0x400, R67 ;  /* 0x00000400222f7824 */ /* 0x001fe200078e0243 */
[----:B------:R0:W2:Y:S01]  /*09b0*/  @P2 LDG.E.EL R36, desc[UR6][R38.64] ;  /* 0x0000000626242981 */ /* 0x0000a2000c2e1900 */
[----:B------:R-:W-:Y:S02]  /*09c0*/  IMAD.MOV.U32 R66, RZ, RZ, RZ ;  /* 0x000000ffff427224 */ /* 0x000fe400078e00ff */
[----:B------:R-:W-:Y:S02]  /*09d0*/  IMAD.MOV.U32 R41, RZ, RZ, RZ ;  /* 0x000000ffff297224 */ /* 0x000fe400078e00ff */
[----:B------:R-:W-:-:S04]  /*09e0*/  IMAD.WIDE R46, R47, 0x4, R4 ;  /* 0x000000042f2e7825 */ /* 0x000fc800078e0204 */
[----:B------:R-:W-:Y:S01]  /*09f0*/  IMAD R43, R20, 0x400, R35 ;  /* 0x00000400142b7824 */ /* 0x000fe200078e0223 */
[----:B------:R-:W2:Y:S01]  /*0a00*/  @P5 LDG.E.EL R66, desc[UR6][R46.64] ;  /* 0x000000062e425981 */ /* 0x000ea2000c2e1900 */
[----:B------:R-:W-:Y:S01]  /*0a10*/  IMAD.WIDE R2, R3, 0x4, R4 ;  /* 0x0000000403027825 */ /* 0x000fe200078e0204 */
[----:B------:R-:W-:-:S03]  /*0a20*/  CS2R R22, SRZ ;  /* 0x0000000000167805 */ /* 0x000fc6000001ff00 */
[----:B------:R-:W-:Y:S01]  /*0a30*/  IMAD R37, R32, 0x400, R15 ;  /* 0x0000040020257824 */ /* 0x000fe200078e020f */
[----:B------:R1:W2:Y:S01]  /*0a40*/  @P3 LDG.E.EL R41, desc[UR6][R2.64] ;  /* 0x0000000602293981 */ /* 0x0002a2000c2e1900 */
[----:B0-----:R-:W-:Y:S02]  /*0a50*/  IMAD R39, R34, 0x400, R16 ;  /* 0x0000040022277824 */ /* 0x001fe400078e0210 */
[----:B------:R-:W-:Y:S02]  /*0a60*/  IMAD.MOV.U32 R33, RZ, RZ, RZ ;  /* 0x000000ffff217224 */ /* 0x000fe400078e00ff */
[----:B------:R-:W-:-:S04]  /*0a70*/  IMAD.WIDE R42, R43, 0x4, R4 ;  /* 0x000000042b2a7825 */ /* 0x000fc800078e0204 */
[----:B------:R-:W-:Y:S01]  /*0a80*/  IMAD R31, R32, 0x400, R16 ;  /* 0x00000400201f7824 */ /* 0x000fe200078e0210 */
[----:B------:R0:W2:Y:S01]  /*0a90*/  @P1 LDG.E.EL R33, desc[UR6][R42.64] ;  /* 0x000000062a211981 */ /* 0x0000a2000c2e1900 */
[----:B-1----:R-:W-:-:S04]  /*0aa0*/  IMAD.WIDE R2, R37, 0x4, R4 ;  /* 0x0000000425027825 */ /* 0x002fc800078e0204 */
[----:B------:R-:W-:Y:S01]  /*0ab0*/  IMAD.WIDE R38, R39, 0x4, R4 ;  /* 0x0000000427267825 */ /* 0x000fe200078e0204 */
[----:B------:R-:W2:Y:S03]  /*0ac0*/  @P4 LDG.E.EL R23, desc[UR6][R2.64] ;  /* 0x0000000602174981 */ /* 0x000ea6000c2e1900 */
[----:B------:R-:W-:Y:S01]  /*0ad0*/  IMAD R21, R34, 0x400, R15 ;  /* 0x0000040022157824 */ /* 0x000fe200078e020f */
[----:B------:R1:W2:Y:S01]  /*0ae0*/  @P5 LDG.E.EL R65, desc[UR6][R38.64] ;  /* 0x0000000626415981 */ /* 0x0002a2000c2e1900 */
[C---:B------:R-:W-:Y:S02]  /*0af0*/  IMAD R49, R48.reuse, 0x400, R67 ;  /* 0x0000040030317824 */ /* 0x040fe400078e0243 */
[C---:B------:R-:W-:Y:S02]  /*0b00*/  IMAD R37, R48.reuse, 0x400, R16 ;  /* 0x0000040030257824 */ /* 0x040fe400078e0210 */
[----:B------:R-:W-:-:S02]  /*0b10*/  IMAD R53, R48, 0x400, R15 ;  /* 0x0000040030357824 */ /* 0x000fc400078e020f */
[----:B0-----:R-:W-:-:S04]  /*0b20*/  IMAD.WIDE R42, R31, 0x4, R4 ;  /* 0x000000041f2a7825 */ /* 0x001fc800078e0204 */
[----:B------:R-:W-:Y:S01]  /*0b30*/  IMAD.WIDE R44, R21, 0x4, R4 ;  /* 0x00000004152c7825 */ /* 0x000fe200078e0204 */
[----:B------:R-:W-:-:S03]  /*0b40*/  LOP3.LUT R57, R8, 0x38, R61, 0xfe, !PT ;  /* 0x0000003808397812 */ /* 0x000fc600078efe3d */
[----:B------:R-:W-:Y:S02]  /*0b50*/  IMAD.MOV.U32 R31, RZ, RZ, RZ ;  /* 0x000000ffff1f7224 */ /* 0x000fe400078e00ff */
[----:B------:R-:W-:Y:S01]  /*0b60*/  IMAD.MOV.U32 R28, RZ, RZ, RZ ;  /* 0x000000ffff1c7224 */ /* 0x000fe200078e00ff */
[----:B------:R-:W-:Y:S01]  /*0b70*/  LOP3.LUT R46, R8, 0x30, R61, 0xfe, !PT ;  /* 0x00000030082e7812 */ /* 0x000fe200078efe3d */
[----:B------:R-:W-:Y:S01]  /*0b80*/  IMAD.MOV.U32 R34, RZ, RZ, RZ ;  /* 0x000000ffff227224 */ /* 0x000fe200078e00ff */
[----:B------:R-:W-:Y:S01]  /*0b90*/  LOP3.LUT R50, R8, 0x34, R61, 0xfe, !PT ;  /* 0x0000003408327812 */ /* 0x000fe200078efe3d */
[----:B------:R-:W-:Y:S01]  /*0ba0*/  IMAD.MOV.U32 R21, RZ, RZ, RZ ;  /* 0x000000ffff157224 */ /* 0x000fe200078e00ff */
[----:B------:R-:W-:Y:S01]  /*0bb0*/  LOP3.LUT R74, R8, 0x3c, R61, 0xfe, !PT ;  /* 0x0000003c084a7812 */ /* 0x000fe200078efe3d */
[--C-:B------:R-:W-:Y:S01]  /*0bc0*/  IMAD.WIDE R48, R49, 0x4, R4.reuse ;  /* 0x0000000431307825 */ /* 0x100fe200078e0204 */
[----:B------:R0:W2:Y:S03]  /*0bd0*/  @P4 LDG.E.EL R28, desc[UR6][R42.64] ;  /* 0x000000062a1c4981 */ /* 0x0000a6000c2e1900 */
[--C-:B-1----:R-:W-:Y:S01]  /*0be0*/  IMAD.WIDE R38, R37, 0x4, R4.reuse ;  /* 0x0000000425267825 */ /* 0x102fe200078e0204 */
[----:B------:R-:W2:Y:S03]  /*0bf0*/  @P6 LDG.E.EL R31, desc[UR6][R48.64] ;  /* 0x00000006301f6981 */ /* 0x000ea6000c2e1900 */
[----:B------:R-:W-:Y:S01]  /*0c00*/  IMAD.WIDE R2, R53, 0x4, R4 ;  /* 0x0000000435027825 */ /* 0x000fe200078e0204 */
[----:B------:R-:W2:Y:S01]  /*0c10*/  @P6 LDG.E.EL R34, desc[UR6][R38.64] ;  /* 0x0000000626226981 */ /* 0x000ea2000c2e1900 */
[----:B------:R-:W-:-:S03]  /*0c20*/  ISETP.LT.AND P4, PT, R46, 0x200, !P0 ;  /* 0x000002002e00780c */ /* 0x000fc60004781270 */
[----:B------:R1:W2:Y:S01]  /*0c30*/  @P6 LDG.E.EL R21, desc[UR6][R2.64] ;  /* 0x0000000602156981 */ /* 0x0002a2000c2e1900 */
[----:B------:R-:W-:-:S03]  /*0c40*/  ISETP.LT.AND P6, PT, R57, 0x200, !P0 ;  /* 0x000002003900780c */ /* 0x000fc600047c1270 */
[----:B------:R3:W2:Y:S01]  /*0c50*/  @P5 LDG.E.EL R22, desc[UR6][R44.64] ;  /* 0x000000062c165981 */ /* 0x0006a2000c2e1900 */
[----:B------:R-:W-:Y:S01]  /*0c60*/  ISETP.LT.AND P5, PT, R50, 0x200, !P0 ;  /* 0x000002003200780c */ /* 0x000fe200047a1270 */
[--C-:B------:R-:W-:Y:S01]  /*0c70*/  IMAD R37, R46, 0x400, R35.reuse ;  /* 0x000004002e257824 */ /* 0x100fe200078e0223 */
[----:B------:R-:W-:Y:S01]  /*0c80*/  ISETP.LT.AND P0, PT, R74, 0x200, !P0 ;  /* 0x000002004a00780c */ /* 0x000fe20004701270 */
[--C-:B0-----:R-:W-:Y:S02]  /*0c90*/  IMAD R43, R50, 0x400, R35.reuse ;  /* 0x00000400322b7824 */ /* 0x101fe400078e0223 */
[----:B-1----:R-:W-:Y:S02]  /*0ca0*/  IMAD R3, R57, 0x400, R35 ;  /* 0x0000040039037824 */ /* 0x002fe400078e0223 */
[----:B------:R-:W-:Y:S02]  /*0cb0*/  IMAD.MOV.U32 R42, RZ, RZ, RZ ;  /* 0x000000ffff2a7224 */ /* 0x000fe400078e00ff */
[----:B------:R-:W-:-:S04]  /*0cc0*/  IMAD.WIDE R2, R3, 0x4, R4 ;  /* 0x0000000403027825 */ /* 0x000fc800078e0204 */
[--C-:B---3--:R-:W-:Y:S01]  /*0cd0*/  IMAD.WIDE R44, R37, 0x4, R4.reuse ;  /* 0x00000004252c7825 */ /* 0x108fe200078e0204 */
[----:B------:R0:W3:Y:S03]  /*0ce0*/  @P6 LDG.E.EL R68, desc[UR6][R2.64] ;  /* 0x0000000602446981 */ /* 0x0000e6000c2e1900 */
[----:B------:R-:W-:Y:S01]  /*0cf0*/  IMAD.WIDE R38, R43, 0x4, R4 ;  /* 0x000000042b267825 */ /* 0x000fe200078e0204 */
[----:B------:R1:W3:Y:S03]  /*0d00*/  @P4 LDG.E.EL R42, desc[UR6][R44.64] ;  /* 0x000000062c2a4981 */ /* 0x0002e6000c2e1900 */
[----:B------:R-:W-:Y:S02]  /*0d10*/  IMAD R55, R74, 0x400, R35 ;  /* 0x000004004a377824 */ /* 0x000fe400078e0223 */
[----:B------:R-:W-:-:S02]  /*0d20*/  IMAD.MOV.U32 R47, RZ, RZ, RZ ;  /* 0x000000ffff2f7224 */ /* 0x000fc400078e00ff */
[C---:B------:R-:W-:Y:S02]  /*0d30*/  IMAD R43, R20.reuse, 0x400, R15 ;  /* 0x00000400142b7824 */ /* 0x040fe400078e020f */
[----:B------:R-:W-:Y:S02]  /*0d40*/  IMAD R35, R20, 0x400, R67 ;  /* 0x0000040014237824 */ /* 0x000fe400078e0243 */
[----:B------:R-:W-:Y:S01]  /*0d50*/  IMAD.MOV.U32 R48, RZ, RZ, RZ ;  /* 0x000000ffff307224 */ /* 0x000fe200078e00ff */
[----:B------:R1:W3:Y:S01]  /*0d60*/  @P5 LDG.E.EL R47, desc[UR6][R38.64] ;  /* 0x00000006262f5981 */ /* 0x0002e2000c2e1900 */
[----:B------:R-:W-:-:S04]  /*0d70*/  IMAD.WIDE R54, R55, 0x4, R4 ;  /* 0x0000000437367825 */ /* 0x000fc800078e0204 */
[----:B------:R-:W-:Y:S01]  /*0d80*/  IMAD R37, R20, 0x400, R16 ;  /* 0x0000040014257824 */ /* 0x000fe200078e0210 */
[----:B------:R4:W3:Y:S01]  /*0d90*/  @P0 LDG.E.EL R48, desc[UR6][R54.64] ;  /* 0x0000000636300981 */ /* 0x0008e2000c2e1900 */
[----:B0-----:R-:W-:-:S04]  /*0da0*/  IMAD.WIDE R2, R43, 0x4, R4 ;  /* 0x000000042b027825 */ /* 0x001fc800078e0204 */
[----:B-1----:R-:W-:-:S04]  /*0db0*/  IMAD.WIDE R44, R35, 0x4, R4 ;  /* 0x00000004232c7825 */ /* 0x002fc800078e0204 */
[----:B------:R-:W-:Y:S02]  /*0dc0*/  IMAD R43, R40, 0x400, R16 ;  /* 0x00000400282b7824 */ /* 0x000fe400078e0210 */
[----:B------:R-:W-:Y:S02]  /*0dd0*/  IMAD.MOV.U32 R35, RZ, RZ, RZ ;  /* 0x000000ffff237224 */ /* 0x000fe400078e00ff */
[----:B------:R-:W-:-:S04]  /*0de0*/  IMAD.WIDE R38, R37, 0x4, R4 ;  /* 0x0000000425267825 */ /* 0x000fc800078e0204 */
[----:B------:R-:W-:Y:S01]  /*0df0*/  IMAD.MOV.U32 R20, RZ, RZ, RZ ;  /* 0x000000ffff147224 */ /* 0x000fe200078e00ff */
[----:B------:R0:W3:Y:S01]  /*0e00*/  @P1 LDG.E.EL R35, desc[UR6][R38.64] ;  /* 0x0000000626231981 */ /* 0x0000e2000c2e1900 */
[----:B------:R-:W-:Y:S02]  /*0e10*/  IMAD.MOV.U32 R32, RZ, RZ, RZ ;  /* 0x000000ffff207224 */ /* 0x000fe400078e00ff */
[----:B----4-:R-:W-:Y:S02]  /*0e20*/  IMAD.WIDE R54, R43, 0x4, R4 ;  /* 0x000000042b367825 */ /* 0x010fe400078e0204 */
[----:B------:R1:W4:Y:S02]  /*0e30*/  @P1 LDG.E.EL R20, desc[UR6][R2.64] ;  /* 0x0000000602141981 */ /* 0x000324000c2e1900 */
[--C-:B------:R-:W-:Y:S02]  /*0e40*/  IMAD R73, R40, 0x400, R67.reuse ;  /* 0x0000040028497824 */ /* 0x100fe400078e0243 */
[----:B------:R-:W-:-:S02]  /*0e50*/  IMAD R43, R56, 0x400, R67 ;  /* 0x00000400382b7824 */ /* 0x000fc400078e0243 */
[----:B------:R-:W-:Y:S01]  /*0e60*/  IMAD R49, R40, 0x400, R15 ;  /* 0x0000040028317824 */ /* 0x000fe200078e020f */
[----:B0-----:R-:W-:Y:S01]  /*0e70*/  CS2R R38, SRZ ;  /* 0x0000000000267805 */ /* 0x001fe2000001ff00 */
[----:B------:R-:W-:Y:S01]  /*0e80*/  IMAD.MOV.U32 R40, RZ, RZ, RZ ;  /* 0x000000ffff287224 */ /* 0x000fe200078e00ff */
[----:B------:R0:W3:Y:S01]  /*0e90*/  @P1 LDG.E.EL R32, desc[UR6][R44.64] ;  /* 0x000000062c201981 */ /* 0x0000e2000c2e1900 */
[----:B------:R-:W-:Y:S02]  /*0ea0*/  IMAD.MOV.U32 R37, RZ, RZ, RZ ;  /* 0x000000ffff257224 */ /* 0x000fe400078e00ff */
[----:B------:R-:W-:Y:S02]  /*0eb0*/  IMAD.WIDE R72, R73, 0x4, R4 ;  /* 0x0000000449487825 */ /* 0x000fe400078e0204 */
[----:B------:R0:W3:Y:S02]  /*0ec0*/  @P2 LDG.E.EL R40, desc[UR6][R54.64] ;  /* 0x0000000636282981 */ /* 0x0000e4000c2e1900 */
[----:B------:R-:W-:-:S02]  /*0ed0*/  IMAD R59, R56, 0x400, R16 ;  /* 0x00000400383b7824 */ /* 0x000fc400078e0210 */
[--C-:B-1----:R-:W-:Y:S01]  /*0ee0*/  IMAD.WIDE R2, R43, 0x4, R4.reuse ;  /* 0x000000042b027825 */ /* 0x102fe200078e0204 */
[----:B------:R-:W3:Y:S03]  /*0ef0*/  @P2 LDG.E.EL R37, desc[UR6][R72.64] ;  /* 0x0000000648252981 */ /* 0x000ee6000c2e1900 */
[----:B------:R-:W-:Y:S01]  /*0f00*/  IMAD.MOV.U32 R53, RZ, RZ, RZ ;  /* 0x000000ffff357224 */ /* 0x000fe200078e00ff */
[----:B------:R1:W3:Y:S01]  /*0f10*/  @P3 LDG.E.EL R38, desc[UR6][R2.64] ;  /* 0x0000000602263981 */ /* 0x0002e2000c2e1900 */
[----:B0-----:R-:W-:Y:S01]  /*0f20*/  IMAD.WIDE R44, R49, 0x4, R4 ;  /* 0x00000004312c7825 */ /* 0x001fe200078e0204 */
[----:B------:R-:W-:-:S03]  /*0f30*/  CS2R R54, SRZ ;  /* 0x0000000000367805 */ /* 0x000fc6000001ff00 */
[----:B------:R-:W-:Y:S01]  /*0f40*/  IMAD R43, R56, 0x400, R15 ;  /* 0x00000400382b7824 */ /* 0x000fe200078e020f */
[----:B------:R0:W3:Y:S01]  /*0f50*/  @P2 LDG.E.EL R53, desc[UR6][R44.64] ;  /* 0x000000062c352981 */ /* 0x0000e2000c2e1900 */
[----:B------:R-:W-:-:S04]  /*0f60*/  IMAD.WIDE R58, R59, 0x4, R4 ;  /* 0x000000043b3a7825 */ /* 0x000fc800078e0204 */
[----:B-1----:R-:W-:Y:S01]  /*0f70*/  IMAD.WIDE R2, R43, 0x4, R4 ;  /* 0x000000042b027825 */ /* 0x002fe200078e0204 */
[----:B------:R1:W3:Y:S03]  /*0f80*/  @P3 LDG.E.EL R39, desc[UR6][R58.64] ;  /* 0x000000063a273981 */ /* 0x0002e6000c2e1900 */
[C---:B------:R-:W-:Y:S01]  /*0f90*/  IMAD R73, R46.reuse, 0x400, R67 ;  /* 0x000004002e497824 */ /* 0x040fe200078e0243 */
[----:B------:R5:W3:Y:S01]  /*0fa0*/  @P3 LDG.E.EL R54, desc[UR6][R2.64] ;  /* 0x0000000602363981 */ /* 0x000ae2000c2e1900 */
[----:B0-----:R-:W-:Y:S02]  /*0fb0*/  IMAD R45, R46, 0x400, R16 ;  /* 0x000004002e2d7824 */ /* 0x001fe400078e0210 */
[----:B------:R-:W-:Y:S02]  /*0fc0*/  IMAD.MOV.U32 R43, RZ, RZ, RZ ;  /* 0x000000ffff2b7224 */ /* 0x000fe400078e00ff */
[----:B------:R-:W-:-:S04]  /*0fd0*/  IMAD.WIDE R72, R73, 0x4, R4 ;  /* 0x0000000449487825 */ /* 0x000fc800078e0204 */
[----:B-1----:R-:W-:Y:S01]  /*0fe0*/  IMAD R59, R46, 0x400, R15 ;  /* 0x000004002e3b7824 */ /* 0x002fe200078e020f */
[----:B------:R0:W3:Y:S01]  /*0ff0*/  @P4 LDG.E.EL R43, desc[UR6][R72.64] ;  /* 0x00000006482b4981 */ /* 0x0000e2000c2e1900 */
[----:B------:R-:W-:Y:S02]  /*1000*/  IMAD.MOV.U32 R44, RZ, RZ, RZ ;  /* 0x000000ffff2c7224 */ /* 0x000fe400078e00ff */
[----:B-----5:R-:W-:-:S04]  /*1010*/  IMAD.WIDE R2, R45, 0x4, R4 ;  /* 0x000000042d027825 */ /* 0x020fc800078e0204 */
[----:B------:R-:W-:Y:S01]  /*1020*/  IMAD.WIDE R58, R59, 0x4, R4 ;  /* 0x000000043b3a7825 */ /* 0x000fe200078e0204 */
[----:B------:R1:W5:Y:S03]  /*1030*/  @P4 LDG.E.EL R44, desc[UR6][R2.64] ;  /* 0x00000006022c4981 */ /* 0x000366000c2e1900 */
[C---:B------:R-:W-:Y:S01]  /*1040*/  IMAD R45, R50.reuse, 0x400, R67 ;  /* 0x00000400322d7824 */ /* 0x040fe200078e0243 */
[----:B------:R1:W3:Y:S01]  /*1050*/  @P4 LDG.E.EL R55, desc[UR6][R58.64] ;  /* 0x000000063a374981 */ /* 0x0002e2000c2e1900 */
[C---:B0-----:R-:W-:Y:S02]  /*1060*/  IMAD R73, R50.reuse, 0x400, R16 ;  /* 0x0000040032497824 */ /* 0x041fe400078e0210 */
[----:B------:R-:W-:Y:S02]  /*1070*/  IMAD R49, R50, 0x400, R15 ;  /* 0x0000040032317824 */ /* 0x000fe400078e020f */
[----:B------:R-:W-:-:S02]  /*1080*/  IMAD.MOV.U32 R56, RZ, RZ, RZ ;  /* 0x000000ffff387224 */ /* 0x000fc400078e00ff */
[----:B-1----:R-:W-:-:S04]  /*1090*/  IMAD.WIDE R2, R45, 0x4, R4 ;  /* 0x000000042d027825 */ /* 0x002fc800078e0204 */
[----:B------:R-:W-:Y:S02]  /*10a0*/  IMAD.MOV.U32 R45, RZ, RZ, RZ ;  /* 0x000000ffff2d7224 */ /* 0x000fe400078e00ff */
[----:B------:R-:W-:-:S04]  /*10b0*/  IMAD.WIDE R72, R73, 0x4, R4 ;  /* 0x0000000449487825 */ /* 0x000fc800078e0204 */
[----:B------:R-:W-:Y:S01]  /*10c0*/  IMAD.WIDE R58, R49, 0x4, R4 ;  /* 0x00000004313a7825 */ /* 0x000fe200078e0204 */
[----:B------:R0:W3:Y:S03]  /*10d0*/  @P5 LDG.E.EL R45, desc[UR6][R72.64] ;  /* 0x00000006482d5981 */ /* 0x0000e6000c2e1900 */
[----:B------:R-:W-:Y:S01]  /*10e0*/  IMAD.MOV.U32 R46, RZ, RZ, RZ ;  /* 0x000000ffff2e7224 */ /* 0x000fe200078e00ff */
[----:B------:R1:W3:Y:S01]  /*10f0*/  @P5 LDG.E.EL R56, desc[UR6][R58.64] ;  /* 0x000000063a385981 */ /* 0x0002e2000c2e1900 */
[C---:B------:R-:W-:Y:S02]  /*1100*/  IMAD R50, R57.reuse, 0x400, R67 ;  /* 0x0000040039327824 */ /* 0x040fe400078e0243 */
[----:B------:R-:W-:Y:S02]  /*1110*/  IMAD.MOV.U32 R49, RZ, RZ, RZ ;  /* 0x000000ffff317224 */ /* 0x000fe400078e00ff */
[----:B------:R1:W3:Y:S01]  /*1120*/  @P5 LDG.E.EL R46, desc[UR6][R2.64] ;  /* 0x00000006022e5981 */ /* 0x0002e2000c2e1900 */
[----:B0-----:R-:W-:-:S02]  /*1130*/  IMAD R73, R57, 0x400, R16 ;  /* 0x0000040039497824 */ /* 0x001fc400078e0210 */
[----:B-1----:R-:W-:Y:S02]  /*1140*/  IMAD R59, R57, 0x400, R15 ;  /* 0x00000400393b7824 */ /* 0x002fe400078e020f */
[----:B------:R-:W-:Y:S02]  /*1150*/  IMAD.MOV.U32 R57, RZ, RZ, RZ ;  /* 0x000000ffff397224 */ /* 0x000fe400078e00ff */
[----:B------:R-:W-:-:S04]  /*1160*/  IMAD.WIDE R2, R50, 0x4, R4 ;  /* 0x0000000432027825 */ /* 0x000fc800078e0204 */
[----:B------:R-:W-:Y:S01]  /*1170*/  IMAD.MOV.U32 R50, RZ, RZ, RZ ;  /* 0x000000ffff327224 */ /* 0x000fe200078e00ff */
[----:B------:R0:W3:Y:S01]  /*1180*/  @P6 LDG.E.EL R49, desc[UR6][R2.64] ;  /* 0x0000000602316981 */ /* 0x0000e2000c2e1900 */
[----:B------:R-:W-:-:S04]  /*1190*/  IMAD.WIDE R72, R73, 0x4, R4 ;  /* 0x0000000449487825 */ /* 0x000fc800078e0204 */
[----:B------:R-:W-:Y:S01]  /*11a0*/  IMAD.WIDE R58, R59, 0x4, R4 ;  /* 0x000000043b3a7825 */ /* 0x000fe200078e0204 */
[----:B------:R-:W3:Y:S04]  /*11b0*/  @P6 LDG.E.EL R50, desc[UR6][R72.64] ;  /* 0x0000000648326981 */ /* 0x000ee8000c2e1900 */
[----:B------:R1:W3:Y:S01]  /*11c0*/  @P6 LDG.E.EL R57, desc[UR6][R58.64] ;  /* 0x000000063a396981 */ /* 0x0002e2000c2e1900 */
[C---:B------:R-:W-:Y:S02]  /*11d0*/  FSETP.GT.AND P6, PT, R0.reuse, R77, PT ;  /* 0x0000004d0000720b */ /* 0x040fe40003fc4000 */
[----:B------:R-:W-:Y:S02]  /*11e0*/  FSETP.GT.AND P5, PT, R75, R76, PT ;  /* 0x0000004c4b00720b */ /* 0x000fe40003fa4000 */
[----:B------:R-:W-:-:S09]  /*11f0*/  FSETP.NAN.AND P1, PT, R0, R0, PT ;  /* 0x000000000000720b */ /* 0x000fd20003f28000 */
[----:B------:R-:W-:Y:S02]  /*1200*/  @!P6 FSEL R0, R0, R77, P1 ;  /* 0x0000004d0000e208 */ /* 0x000fe40000800000 */
[C---:B------:R-:W-:Y:S02]  /*1210*/  FSETP.NAN.AND P1, PT, R75.reuse, R75, PT ;  /* 0x0000004b4b00720b */ /* 0x040fe40003f28000 */
[----:B------:R-:W-:Y:S02]  /*1220*/  FSETP.GEU.AND P3, PT, R0, R29, PT ;  /* 0x0000001d0000720b */ /* 0x000fe40003f6e000 */
[----:B------:R-:W-:Y:S01]  /*1230*/  @!P5 FSEL R75, R75, R76, P1 ;  /* 0x0000004c4b4bd208 */ /* 0x000fe20000800000 */
[----:B0-----:R-:W-:-:S03]  /*1240*/  IMAD R3, R74, 0x400, R67 ;  /* 0x000004004a037824 */ /* 0x001fc600078e0243 */
[----:B--2---:R-:W-:Y:S02]  /*1250*/  FSETP.GEU.AND P2, PT, R75, R60, PT ;  /* 0x0000003c4b00720b */ /* 0x004fe40003f4e000 */
[----:B------:R-:W-:Y:S01]  /*1260*/  FSETP.NAN.AND P1, PT, R29, R29, PT ;  /* 0x0000001d1d00720b */ /* 0x000fe20003f28000 */
[----:B------:R-:W-:Y:S02]  /*1270*/  IMAD.MOV.U32 R67, RZ, RZ, RZ ;  /* 0x000000ffff437224 */ /* 0x000fe400078e00ff */
[----:B------:R-:W-:Y:S02]  /*1280*/  IMAD.WIDE R2, R3, 0x4, R4 ;  /* 0x0000000403027825 */ /* 0x000fe400078e0204 */
[----:B------:R-:W-:Y:S02]  /*1290*/  @P3 FSEL R29, R29, R0, P1 ;  /* 0x000000001d1d3208 */ /* 0x000fe40000800000 */
[----:B-1----:R-:W-:Y:S01]  /*12a0*/  IMAD R59, R74, 0x400, R16 ;  /* 0x000004004a3b7824 */ /* 0x002fe200078e0210 */
[----:B------:R-:W-:Y:S01]  /*12b0*/  FSETP.NAN.AND P1, PT, R60, R60, PT ;  /* 0x0000003c3c00720b */ /* 0x000fe20003f28000 */
[----:B------:R-:W-:Y:S01]  /*12c0*/  IMAD R73, R74, 0x400, R15 ;  /* 0x000004004a497824 */ /* 0x000fe200078e020f */
[----:B------:R-:W-:Y:S01]  /*12d0*/  P2R R16, PR, RZ, 0x8 ;  /* 0x00000008ff107803 */ /* 0x000fe20000000000 */
[----:B------:R0:W2:Y:S01]  /*12e0*/  @P0 LDG.E.EL R67, desc[UR6][R2.64] ;  /* 0x0000000602430981 */ /* 0x0000a2000c2e1900 */
[----:B------:R-:W-:-:S02]  /*12f0*/  FSETP.GEU.AND P3, PT, R29, R52, PT ;  /* 0x000000341d00720b */ /* 0x000fc40003f6e000 */
[----:B------:R-:W-:Y:S02]  /*1300*/  @P2 FSEL R60, R60, R75, P1 ;  /* 0x0000004b3c3c2208 */ /* 0x000fe40000800000 */
[----:B------:R-:W-:Y:S01]  /*1310*/  P2R R15, PR, RZ, 0x4 ;  /* 0x00000004ff0f7803 */ /* 0x000fe20000000000 */
[--C-:B0-----:R-:W-:Y:S01]  /*1320*/  IMAD.WIDE R2, R59, 0x4, R4.reuse ;  /* 0x000000043b027825 */ /* 0x101fe200078e0204 */
[----:B------:R-:W-:Y:S02]  /*1330*/  CS2R R58, SRZ ;  /* 0x00000000003a7805 */ /* 0x000fe4000001ff00 */
[----:B------:R-:W-:Y:S01]  /*1340*/  FSETP.GEU.AND P2, PT, R60, R51, PT ;  /* 0x000000333c00720b */ /* 0x000fe20003f4e000 */
[----:B------:R-:W-:Y:S01]  /*1350*/  IMAD.WIDE R4, R73, 0x4, R4 ;  /* 0x0000000449047825 */ /* 0x000fe200078e0204 */
[----:B------:R-:W-:Y:S02]  /*1360*/  FSETP.GT.AND P1, PT, R13, R14, PT ;  /* 0x0000000e0d00720b */ /* 0x000fe40003f24000 */
[----:B------:R-:W2:Y:S04]  /*1370*/  @P0 LDG.E.EL R58, desc[UR6][R2.64] ;  /* 0x00000006023a0981 */ /* 0x000ea8000c2e1900 */
[----:B------:R0:W2:Y:S01]  /*1380*/  @P0 LDG.E.EL R59, desc[UR6][R4.64] ;  /* 0x00000006043b0981 */ /* 0x0000a2000c2e1900 */
[----:B------:R-:W-:-:S04]  /*1390*/  FSETP.NAN.AND P0, PT, R52, R52, PT ;  /* 0x000000343400720b */ /* 0x000fc80003f08000 */
[----:B------:R-:W-:Y:S02]  /*13a0*/  @P3 SEL R52, R52, R29, P0 ;  /* 0x0000001d34343207 */ /* 0x000fe40000000000 */
[----:B------:R-:W-:-:S04]  /*13b0*/  FSETP.NAN.AND P0, PT, R51, R51, PT ;  /* 0x000000333300720b */ /* 0x000fc80003f08000 */
[----:B------:R-:W-:Y:S02]  /*13c0*/  @P2 SEL R51, R51, R60, P0 ;  /* 0x0000003c33332207 */ /* 0x000fe40000000000 */
[C---:B------:R-:W-:Y:S02]  /*13d0*/  FSETP.NAN.AND P0, PT, R13.reuse, R13, PT ;  /* 0x0000000d0d00720b */ /* 0x040fe40003f08000 */
[----:B------:R-:W-:Y:S02]  /*13e0*/  P2R R60, PR, RZ, 0x2 ;  /* 0x00000002ff3c7803 */ /* 0x000fe40000000000 */
[----:B------:R-:W-:Y:S02]  /*13f0*/  @!P1 FSEL R13, R13, R14, P0 ;  /* 0x0000000e0d0d9208 */ /* 0x000fe40000000000 */
[C---:B------:R-:W-:Y:S02]  /*1400*/  FSETP.GT.AND P1, PT, R70.reuse, R71, PT ;  /* 0x000000474600720b */ /* 0x040fe40003f24000 */
[----:B------:R-:W-:-:S02]  /*1410*/  FSETP.NAN.AND P0, PT, R70, R70, PT ;  /* 0x000000464600720b */ /* 0x000fc40003f08000 */
[----:B------:R-:W-:-:S09]  /*1420*/  P2R R29, PR, RZ, 0x2 ;  /* 0x00000002ff1d7803 */ /* 0x000fd20000000000 */
[----:B------:R-:W-:Y:S02]  /*1430*/  @!P1 FSEL R70, R70, R71, P0 ;  /* 0x0000004746469208 */ /* 0x000fe40000000000 */
[-C--:B------:R-:W-:Y:S02]  /*1440*/  FSETP.GEU.AND P1, PT, R13, R62.reuse, PT ;  /* 0x0000003e0d00720b */ /* 0x080fe40003f2e000 */
[----:B------:R-:W-:Y:S02]  /*1450*/  FSETP.NAN.AND P0, PT, R62, R62, PT ;  /* 0x0000003e3e00720b */ /* 0x000fe40003f08000 */
[----:B------:R-:W-:-:S09]  /*1460*/  P2R R14, PR, RZ, 0x2 ;  /* 0x00000002ff0e7803 */ /* 0x000fd20000000000 */
[----:B------:R-:W-:Y:S02]  /*1470*/  @P1 FSEL R62, R62, R13, P0 ;  /* 0x0000000d3e3e1208 */ /* 0x000fe40000000000 */
[-C--:B------:R-:W-:Y:S02]  /*1480*/  FSETP.GEU.AND P1, PT, R70, R69.reuse, PT ;  /* 0x000000454600720b */ /* 0x080fe40003f2e000 */
[----:B------:R-:W-:Y:S02]  /*1490*/  FSETP.NAN.AND P0, PT, R69, R69, PT ;  /* 0x000000454500720b */ /* 0x000fe40003f08000 */
[----:B------:R-:W-:-:S09]  /*14a0*/  P2R R13, PR, RZ, 0x2 ;  /* 0x00000002ff0d7803 */ /* 0x000fd20000000000 */
[----:B------:R-:W-:Y:S02]  /*14b0*/  @P1 FSEL R69, R69, R70, P0 ;  /* 0x0000004645451208 */ /* 0x000fe40000000000 */
[-C--:B------:R-:W-:Y:S02]  /*14c0*/  FSETP.GEU.AND P1, PT, R62, R27.reuse, PT ;  /* 0x0000001b3e00720b */ /* 0x080fe40003f2e000 */
[----:B------:R-:W-:Y:S02]  /*14d0*/  FSETP.NAN.AND P0, PT, R27, R27, PT ;  /* 0x0000001b1b00720b */ /* 0x000fe40003f08000 */
[----:B0-----:R-:W-:-:S09]  /*14e0*/  P2R R4, PR, RZ, 0x2 ;  /* 0x00000002ff047803 */ /* 0x001fd20000000000 */
[----:B------:R-:W-:Y:S02]  /*14f0*/  @P1 SEL R27, R27, R62, P0 ;  /* 0x0000003e1b1b1207 */ /* 0x000fe40000000000 */
[-C--:B------:R-:W-:Y:S02]  /*1500*/  FSETP.GEU.AND P1, PT, R69, R26.reuse, PT ;  /* 0x0000001a4500720b */ /* 0x080fe40003f2e000 */
[----:B------:R-:W-:Y:S02]  /*1510*/  FSETP.NAN.AND P0, PT, R26, R26, PT ;  /* 0x0000001a1a00720b */ /* 0x000fe40003f08000 */
[----:B------:R-:W-:-:S09]  /*1520*/  P2R R3, PR, RZ, 0x2 ;  /* 0x00000002ff037803 */ /* 0x000fd20000000000 */
[----:B------:R-:W-:Y:S02]  /*1530*/  @P1 SEL R26, R26, R69, P0 ;  /* 0x000000451a1a1207 */ /* 0x000fe40000000000 */
[C---:B------:R-:W-:Y:S02]  /*1540*/  FSETP.GT.AND P1, PT, R11.reuse, R12, PT ;  /* 0x0000000c0b00720b */ /* 0x040fe40003f24000 */
[----:B------:R-:W-:Y:S02]  /*1550*/  FSETP.NAN.AND P0, PT, R11, R11, PT ;  /* 0x0000000b0b00720b */ /* 0x000fe40003f08000 */
[----:B------:R-:W-:-:S09]  /*1560*/  P2R R2, PR, RZ, 0x2 ;  /* 0x00000002ff027803 */ /* 0x000fd20000000000 */
[----:B------:R-:W-:Y:S02]  /*1570*/  @!P1 FSEL R11, R11, R12, P0 ;  /* 0x0000000c0b0b9208 */ /* 0x000fe40000000000 */
[C---:B------:R-:W-:Y:S02]  /*1580*/  FSETP.GT.AND P1, PT, R64.reuse, R17, PT ;  /* 0x000000114000720b */ /* 0x040fe40003f24000 */
[----:B------:R-:W-:Y:S02]  /*1590*/  FSETP.NAN.AND P0, PT, R64, R64, PT ;  /* 0x000000404000720b */ /* 0x000fe40003f08000 */
        /* <DEDUP_REMOVED lines=12> */
[----:B------:R-:W-:-:S09]  /*1660*/  P2R R17, PR, RZ, 0x2 ;  /* 0x00000002ff117803 */ /* 0x000fd20000000000 */
        /* <DEDUP_REMOVED lines=33> */
[C---:B---3--:R-:W-:Y:S02]  /*1880*/  FSETP.GT.AND P1, PT, R32.reuse, R33, PT ;  /* 0x000000212000720b */ /* 0x048fe40003f24000 */
        /* <DEDUP_REMOVED lines=15> */
[-C--:B----4-:R-:W-:Y:S02]  /*1980*/  FSETP.GEU.AND P1, PT, R35, R20.reuse, PT ;  /* 0x000000142300720b */ /* 0x090fe40003f2e000 */
        /* <DEDUP_REMOVED lines=21> */
[----:B------:R-:W-:Y:S02]  /*1ae0*/  FSETP.GEU.AND P4, PT, R39, R54, PT ;  /* 0x000000362700720b */ /* 0x000fe40003f8e000 */
[----:B------:R-:W-:-:S07]  /*1af0*/  P2R R38, PR, RZ, 0x2 ;  /* 0x00000002ff267803 */ /* 0x000fce0000000000 */
[----:B------:R-:W-:Y:S02]  /*1b00*/  @P1 SEL R53, R53, R40, P0 ;  /* 0x0000002835351207 */ /* 0x000fe40000000000 */
[----:B------:R-:W-:Y:S02]  /*1b10*/  FSETP.GT.AND P1, PT, R43, R42, PT ;  /* 0x0000002a2b00720b */ /* 0x000fe40003f24000 */
[----:B------:R-:W-:-:S04]  /*1b20*/  FSETP.NAN.AND P0, PT, R54, R54, PT ;  /* 0x000000363600720b */ /* 0x000fc80003f08000 */
[----:B------:R-:W-:Y:S02]  /*1b30*/  @P4 SEL R54, R54, R39, P0 ;  /* 0x0000002736364207 */ /* 0x000fe40000000000 */
[----:B------:R-:W-:Y:S02]  /*1b40*/  FSETP.NAN.AND P0, PT, R43, R43, PT ;  /* 0x0000002b2b00720b */ /* 0x000fe40003f08000 */
[----:B------:R-:W-:-:S03]  /*1b50*/  P2R R40, PR, RZ, 0x2 ;  /* 0x00000002ff287803 */ /* 0x000fc60000000000 */
[----:B------:R-:W-:Y:S02]  /*1b60*/  @!P1 FSEL R43, R43, R42, P0 ;  /* 0x0000002a2b2b9208 */ /* 0x000fe40000000000 */
[C---:B------:R-:W-:Y:S02]  /*1b70*/  FSETP.GT.AND P1, PT, R46.reuse, R47, PT ;  /* 0x0000002f2e00720b */ /* 0x040fe40003f24000 */
[----:B------:R-:W-:Y:S02]  /*1b80*/  FSETP.NAN.AND P0, PT, R46, R46, PT ;  /* 0x0000002e2e00720b */ /* 0x000fe40003f08000 */
[----:B------:R-:W-:-:S09]  /*1b90*/  P2R R41, PR, RZ, 0x2 ;  /* 0x00000002ff297803 */ /* 0x000fd20000000000 */
[----:B------:R-:W-:Y:S02]  /*1ba0*/  @!P1 FSEL R46, R46, R47, P0 ;  /* 0x0000002f2e2e9208 */ /* 0x000fe40000000000 */
[-C--:B-----5:R-:W-:Y:S02]  /*1bb0*/  FSETP.GEU.AND P1, PT, R43, R44.reuse, PT ;  /* 0x0000002c2b00720b */ /* 0x0a0fe40003f2e000 */
[----:B------:R-:W-:Y:S02]  /*1bc0*/  FSETP.NAN.AND P0, PT, R44, R44, PT ;  /* 0x0000002c2c00720b */ /* 0x000fe40003f08000 */
[----:B------:R-:W-:-:S09]  /*1bd0*/  P2R R42, PR, RZ, 0x2 ;  /* 0x00000002ff2a7803 */ /* 0x000fd20000000000 */
[----:B------:R-:W-:Y:S02]  /*1be0*/  @P1 FSEL R44, R44, R43, P0 ;  /* 0x0000002b2c2c1208 */ /* 0x000fe40000000000 */
[-C--:B------:R-:W-:Y:S02]  /*1bf0*/  FSETP.GEU.AND P1, PT, R46, R45.reuse, PT ;  /* 0x0000002d2e00720b */ /* 0x080fe40003f2e000 */
[----:B------:R-:W-:Y:S02]  /*1c00*/  FSETP.NAN.AND P0, PT, R45, R45, PT ;  /* 0x0000002d2d00720b */ /* 0x000fe40003f08000 */
[----:B------:R-:W-:Y:S02]  /*1c10*/  P2R R0, PR, RZ, 0x8 ;  /* 0x00000008ff007803 */ /* 0x000fe40000000000 */
[----:B------:R-:W-:Y:S02]  /*1c20*/  FSETP.GEU.AND P3, PT, R44, R55, PT ;  /* 0x000000372c00720b */ /* 0x000fe40003f6e000 */
[----:B------:R-:W-:-:S05]  /*1c30*/  P2R R5, PR, RZ, 0x4 ;  /* 0x00000004ff057803 */ /* 0x000fca0000000000 */
[----:B------:R-:W-:-:S04]  /*1c40*/  @P1 FSEL R45, R45, R46, P0 ;  /* 0x0000002e2d2d1208 */ /* 0x000fc80000000000 */
[----:B------:R-:W-:Y:S02]  /*1c50*/  FSETP.GEU.AND P2, PT, R45, R56, PT ;  /* 0x000000382d00720b */ /* 0x000fe40003f4e000 */
[----:B------:R-:W-:Y:S02]  /*1c60*/  P2R R43, PR, RZ, 0x2 ;  /* 0x00000002ff2b7803 */ /* 0x000fe40000000000 */
[----:B------:R-:W-:Y:S02]  /*1c70*/  FSETP.NAN.AND P0, PT, R55, R55, PT ;  /* 0x000000373700720b */ /* 0x000fe40003f08000 */
[----:B------:R-:W-:Y:S02]  /*1c80*/  FSETP.GT.AND P1, PT, R49, R68, PT ;  /* 0x000000443100720b */ /* 0x000fe40003f24000 */
[----:B------:R-:W-:Y:S02]  /*1c90*/  @P3 SEL R55, R55, R44, P0 ;  /* 0x0000002c37373207 */ /* 0x000fe40000000000 */
[----:B------:R-:W-:-:S04]  /*1ca0*/  FSETP.NAN.AND P0, PT, R56, R56, PT ;  /* 0x000000383800720b */ /* 0x000fc80003f08000 */
[----:B------:R-:W-:Y:S02]  /*1cb0*/  @P2 SEL R56, R56, R45, P0 ;  /* 0x0000002d38382207 */ /* 0x000fe40000000000 */
[C---:B------:R-:W-:Y:S02]  /*1cc0*/  FSETP.NAN.AND P0, PT, R49.reuse, R49, PT ;  /* 0x000000313100720b */ /* 0x040fe40003f08000 */
[----:B------:R-:W-:Y:S02]  /*1cd0*/  P2R R46, PR, RZ, 0x2 ;  /* 0x00000002ff2e7803 */ /* 0x000fe40000000000 */
[----:B------:R-:W-:Y:S02]  /*1ce0*/  @!P1 FSEL R49, R49, R68, P0 ;  /* 0x0000004431319208 */ /* 0x000fe40000000000 */
[C---:B--2---:R-:W-:Y:S02]  /*1cf0*/  FSETP.GT.AND P1, PT, R67.reuse, R48, PT ;  /* 0x000000304300720b */ /* 0x044fe40003f24000 */
        /* <DEDUP_REMOVED lines=11> */
[-C--:B------:R-:W-:Y:S01]  /*1db0*/  FSETP.GEU.AND P1, PT, R50, R57.reuse, PT ;  /* 0x000000393200720b */ /* 0x080fe20003f2e000 */
[----:B------:R-:W0:Y:S01]  /*1dc0*/  S2UR UR5, SR_CgaCtaId ;  /* 0x00000000000579c3 */ /* 0x000e220000008800 */
[----:B------:R-:W-:Y:S02]  /*1dd0*/  FSETP.NAN.AND P0, PT, R57, R57, PT ;  /* 0x000000393900720b */ /* 0x000fe40003f08000 */
[----:B------:R-:W-:-:S09]  /*1de0*/  P2R R45, PR, RZ, 0x4 ;  /* 0x00000004ff2d7803 */ /* 0x000fd20000000000 */
[----:B------:R-:W-:Y:S02]  /*1df0*/  @P1 SEL R57, R57, R50, P0 ;  /* 0x0000003239391207 */ /* 0x000fe40000000000 */
[-C--:B------:R-:W-:Y:S02]  /*1e00*/  FSETP.GEU.AND P0, PT, R58, R59.reuse, PT ;  /* 0x0000003b3a00720b */ /* 0x080fe40003f0e000 */
[----:B------:R-:W-:Y:S01]  /*1e10*/  FSETP.NAN.AND P2, PT, R59, R59, PT ;  /* 0x0000003b3b00720b */ /* 0x000fe20003f48000 */
[----:B------:R-:W-:Y:S01]  /*1e20*/  UMOV UR4, 0x400 ;  /* 0x0000040000047882 */ /* 0x000fe20000000000 */
[----:B------:R-:W-:Y:S02]  /*1e30*/  P2R R39, PR, RZ, 0x10 ;  /* 0x00000010ff277803 */ /* 0x000fe40000000000 */
[----:B------:R-:W-:-:S07]  /*1e40*/  ISETP.NE.AND P4, PT, R66, RZ, PT ;  /* 0x000000ff4200720c */ /* 0x000fce0003f85270 */
[----:B------:R-:W-:Y:S02]  /*1e50*/  @P0 SEL R59, R59, R58, P2 ;  /* 0x0000003a3b3b0207 */ /* 0x000fe40001000000 */
[----:B------:R-:W-:Y:S01]  /*1e60*/  ISETP.NE.AND P2, PT, R64, RZ, PT ;  /* 0x000000ff4000720c */ /* 0x000fe20003f45270 */
[----:B------:R-:W-:Y:S01]  /*1e70*/  IMAD.SHL.U32 R64, R7, 0x40, RZ ;  /* 0x0000004007407824 */ /* 0x000fe200078e00ff */
[----:B0-----:R-:W-:-:S04]  /*1e80*/  UPRMT UR4, UR5, 0x654, UR4 ;  /* 0x0000065405047896 */ /* 0x001fc80008000004 */
[----:B------:R-:W-:-:S04]  /*1e90*/  LOP3.LUT R66, R64, 0xfc0, RZ, 0xc0, !PT ;  /* 0x00000fc040427812 */ /* 0x000fc800078ec0ff */
[C---:B------:R-:W-:Y:S02]  /*1ea0*/  LOP3.LUT R64, R66.reuse, R61, RZ, 0xfc, !PT ;  /* 0x0000003d42407212 */ /* 0x040fe400078efcff */
[----:B------:R-:W-:-:S05]  /*1eb0*/  LEA.HI R61, R66, UR4, RZ, 0x1e ;  /* 0x00000004423d7c11 */ /* 0x000fca000f8ff0ff */
[----:B------:R-:W-:-:S05]  /*1ec0*/  IMAD R66, R64, 0x4, R61 ;  /* 0x0000000440427824 */ /* 0x000fca00078e023d */
[----:B------:R-:W-:Y:S04]  /*1ed0*/  STS [R66], R52 ;  /* 0x0000003442007388 */ /* 0x000fe80000000800 */
[----:B------:R0:W-:Y:S04]  /*1ee0*/  STS [R66+0x10], R51 ;  /* 0x0000103342007388 */ /* 0x0001e80000000800 */
[----:B------:R-:W-:Y:S04]  /*1ef0*/  STS [R66+0x20], R27 ;  /* 0x0000201b42007388 */ /* 0x000fe80000000800 */
[----:B------:R-:W-:Y:S04]  /*1f00*/  STS [R66+0x30], R26 ;  /* 0x0000301a42007388 */ /* 0x000fe80000000800 */
[----:B------:R-:W-:Y:S04]  /*1f10*/  STS [R66+0x40], R25 ;  /* 0x0000401942007388 */ /* 0x000fe80000000800 */
[----:B------:R1:W-:Y:S04]  /*1f20*/  STS [R66+0x50], R24 ;  /* 0x0000501842007388 */ /* 0x0003e80000000800 */
[----:B------:R-:W-:Y:S04]  /*1f30*/  STS [R66+0x60], R23 ;  /* 0x0000601742007388 */ /* 0x000fe80000000800 */
[----:B------:R-:W-:Y:S04]  /*1f40*/  STS [R66+0x70], R22 ;  /* 0x0000701642007388 */ /* 0x000fe80000000800 */
[----:B------:R-:W-:Y:S04]  /*1f50*/  STS [R66+0x80], R21 ;  /* 0x0000801542007388 */ /* 0x000fe80000000800 */
[----:B------:R2:W-:Y:S04]  /*1f60*/  STS [R66+0x90], R20 ;  /* 0x0000901442007388 */ /* 0x0005e80000000800 */
[----:B------:R3:W-:Y:S04]  /*1f70*/  STS [R66+0xa0], R53 ;  /* 0x0000a03542007388 */ /* 0x0007e80000000800 */
[----:B------:R-:W-:Y:S04]  /*1f80*/  STS [R66+0xb0], R54 ;  /* 0x0000b03642007388 */ /* 0x000fe80000000800 */
[----:B------:R-:W-:Y:S04]  /*1f90*/  STS [R66+0xc0], R55 ;  /* 0x0000c03742007388 */ /* 0x000fe80000000800 */
[----:B------:R-:W-:Y:S04]  /*1fa0*/  STS [R66+0xd0], R56 ;  /* 0x0000d03842007388 */ /* 0x000fe80000000800 */
[----:B------:R-:W-:Y:S04]  /*1fb0*/  STS [R66+0xe0], R57 ;  /* 0x0000e03942007388 */ /* 0x000fe80000000800 */
[----:B------:R4:W-:Y:S01]  /*1fc0*/  STS [R66+0xf0], R59 ;  /* 0x0000f03b42007388 */ /* 0x0009e20000000800 */
[C---:B0-----:R-:W-:Y:S01]  /*1fd0*/  IMAD.SHL.U32 R51, R7.reuse, 0x4, RZ ;  /* 0x0000000407337824 */ /* 0x041fe200078e00ff */
[----:B------:R-:W-:-:S04]  /*1fe0*/  LOP3.LUT R52, R7, 0xf0, RZ, 0xc0, !PT ;  /* 0x000000f007347812 */ /* 0x000fc800078ec0ff */
[----:B------:R-:W-:Y:S01]  /*1ff0*/  LOP3.LUT R67, R51, 0x3fc, RZ, 0xc0, !PT ;  /* 0x000003fc33437812 */ /* 0x000fe200078ec0ff */
[----:B------:R-:W-:Y:S01]  /*2000*/  VIADD R52, R52, UR4 ;  /* 0x0000000434347c36 */ /* 0x000fe20008000000 */
[----:B-1----:R-:W-:-:S03]  /*2010*/  LOP3.LUT R24, R8, 0x3c, R51, 0xf8, !PT ;  /* 0x0000003c08187812 */ /* 0x002fc600078ef833 */
[----:B--2---:R-:W-:Y:S01]  /*2020*/  IMAD R20, R67, 0x4, R52 ;  /* 0x0000000443147824 */ /* 0x004fe200078e0234 */
[----:B------:R-:W-:Y:S01]  /*2030*/  SHF.R.S32.HI R21, RZ, 0x1f, R24 ;  /* 0x0000001fff157819 */ /* 0x000fe20000011418 */
[----:B---3--:R-:W0:Y:S03]  /*2040*/  LDC.64 R52, c[0x0][0x218] ;  /* 0x00008600ff347b82 */ /* 0x008e260000000a00 */
[----:B------:R-:W-:-:S05]  /*2050*/  LEA.HI R25, R21, R24, RZ, 0x7 ;  /* 0x0000001815197211 */ /* 0x000fca00078f38ff */
[----:B------:R-:W-:Y:S01]  /*2060*/  BAR.SYNC.DEFER_BLOCKING 0x0 ;  /* 0x0000000000007b1d */ /* 0x000fe20000010000 */
[----:B------:R-:W-:Y:S02]  /*2070*/  P2R R50, PR, RZ, 0x2 ;  /* 0x00000002ff327803 */ /* 0x000fe40000000000 */
[----:B------:R-:W-:Y:S02]  /*2080*/  ISETP.NE.AND P1, PT, R63, RZ, PT ;  /* 0x000000ff3f00720c */ /* 0x000fe40003f25270 */
[----:B------:R-:W-:Y:S01]  /*2090*/  SHF.R.U32.HI R27, RZ, 0x4, R7 ;  /* 0x00000004ff1b7819 */ /* 0x000fe20000011607 */
[----:B------:R-:W-:Y:S01]  /*20a0*/  IMAD.SHL.U32 R26, R25, 0x100, RZ ;  /* 0x00000100191a7824 */ /* 0x000fe200078e00ff */
[----:B------:R-:W-:Y:S01]  /*20b0*/  P2R R44, PR, RZ, 0x8 ;  /* 0x00000008ff2c7803 */ /* 0x000fe20000000000 */
[----:B------:R-:W1:Y:S01]  /*20c0*/  LDS.128 R20, [R20] ;  /* 0x0000000014147984 */ /* 0x000e620000000c00 */
[----:B------:R-:W-:Y:S02]  /*20d0*/  ISETP.NE.AND P3, PT, R65, RZ, PT ;  /* 0x000000ff4100720c */ /* 0x000fe40003f65270 */
[----:B------:R-:W-:-:S02]  /*20e0*/  P2R R58, PR, RZ, 0x2 ;  /* 0x00000002ff3a7803 */ /* 0x000fc40000000000 */
[----:B------:R-:W-:Y:S02]  /*20f0*/  LOP3.LUT R65, R25, 0xffffff80, RZ, 0xc0, !PT ;  /* 0xffffff8019417812 */ /* 0x000fe400078ec0ff */
[----:B------:R-:W-:Y:S02]  /*2100*/  ISETP.NE.AND P1, PT, R60, RZ, PT ;  /* 0x000000ff3c00720c */ /* 0x000fe40003f25270 */
[----:B------:R-:W-:Y:S02]  /*2110*/  SGXT.U32 R25, R27, 0x4 ;  /* 0x000000041b19781a */ /* 0x000fe40000000000 */
[----:B------:R-:W-:Y:S02]  /*2120*/  P2R R60, PR, RZ, 0x1 ;  /* 0x00000001ff3c7803 */ /* 0x000fe40000000000 */
[----:B------:R-:W-:Y:S02]  /*2130*/  ISETP.NE.AND P0, PT, R62, RZ, PT ;  /* 0x000000ff3e00720c */ /* 0x000fe40003f05270 */
[----:B------:R-:W-:-:S02]  /*2140*/  SEL R62, RZ, 0x1, !P5 ;  /* 0x00000001ff3e7807 */ /* 0x000fc40006800000 */
[----:B------:R-:W-:Y:S02]  /*2150*/  LOP3.LUT R26, R26, 0xffff8000, RZ, 0xc0, !PT ;  /* 0xffff80001a1a7812 */ /* 0x000fe400078ec0ff */
[----:B----4-:R-:W-:Y:S02]  /*2160*/  LOP3.LUT R66, R6, R25, RZ, 0xfc, !PT ;  /* 0x0000001906427212 */ /* 0x010fe400078efcff */
[----:B------:R-:W-:Y:S02]  /*2170*/  ISETP.GE.AND P5, PT, R24, 0x200, PT ;  /* 0x000002001800780c */ /* 0x000fe40003fa6270 */
[----:B------:R-:W-:Y:S02]  /*2180*/  SEL R63, RZ, 0x1, !P6 ;  /* 0x00000001ff3f7807 */ /* 0x000fe40007000000 */
[----:B------:R-:W-:Y:S02]  /*2190*/  IADD3 R65, R26, R24, -R65 ;  /* 0x000000181a417210 */ /* 0x000fe40007ffe841 */
[----:B------:R-:W-:-:S02]  /*21a0*/  ISETP.LT.AND P6, PT, R66, 0x100, !P5 ;  /* 0x000001004200780c */ /* 0x000fc40006fc1270 */
[----:B------:R-:W-:Y:S01]  /*21b0*/  LOP3.LUT R24, R67, 0x400, RZ, 0xfc, !PT ;  /* 0x0000040043187812 */ /* 0x000fe200078efcff */
[----:B------:R-:W-:-:S03]  /*21c0*/  IMAD R55, R66, 0x80, R65 ;  /* 0x0000008042377824 */ /* 0x000fc600078e0241 */
[----:B------:R-:W-:Y:S01]  /*21d0*/  SHF.R.U32.HI R24, RZ, 0x2, R24 ;  /* 0x00000002ff187819 */ /* 0x000fe20000011618 */
[----:B0-----:R-:W-:-:S03]  /*21e0*/  IMAD.WIDE R54, R55, 0x4, R52 ;  /* 0x0000000437367825 */ /* 0x001fc600078e0234 */
[----:B------:R-:W-:-:S03]  /*21f0*/  LOP3.LUT R24, R24, 0x1f0, RZ, 0xc0, !PT ;  /* 0x000001f018187812 */ /* 0x000fc600078ec0ff */
[----:B-1----:R0:W-:Y:S02]  /*2200*/  @P6 STG.E.128 desc[UR6][R54.64], R20 ;  /* 0x0000001436006986 */ /* 0x0021e4000c101d06 */
[----:B------:R-:W-:-:S04]  /*2210*/  VIADD R24, R24, UR4 ;  /* 0x0000000418187c36 */ /* 0x000fc80008000000 */
[----:B------:R-:W-:-:S06]  /*2220*/  IMAD R24, R67, 0x4, R24 ;  /* 0x0000000443187824 */ /* 0x000fcc00078e0218 */
[----:B------:R-:W1:Y:S01]  /*2230*/  LDS.128 R24, [R24+0x1000] ;  /* 0x0010000018187984 */ /* 0x000e620000000c00 */
[----:B0-----:R-:W-:-:S04]  /*2240*/  LOP3.LUT R20, R67, 0x800, RZ, 0xfc, !PT ;  /* 0x0000080043147812 */ /* 0x001fc800078efcff */
[----:B------:R-:W-:-:S04]  /*2250*/  SHF.R.U32.HI R20, RZ, 0x2, R20 ;  /* 0x00000002ff147819 */ /* 0x000fc80000011614 */
[----:B------:R-:W-:-:S05]  /*2260*/  LOP3.LUT R20, R20, 0x2f0, RZ, 0xc0, !PT ;  /* 0x000002f014147812 */ /* 0x000fca00078ec0ff */
[----:B------:R-:W-:-:S04]  /*2270*/  VIADD R20, R20, UR4 ;  /* 0x0000000414147c36 */ /* 0x000fc80008000000 */
[----:B------:R-:W-:-:S06]  /*2280*/  IMAD R20, R67, 0x4, R20 ;  /* 0x0000000443147824 */ /* 0x000fcc00078e0214 */
[----:B------:R-:W0:Y:S01]  /*2290*/  LDS.128 R20, [R20+0x2000] ;  /* 0x0020000014147984 */ /* 0x000e220000000c00 */
[----:B------:R-:W-:-:S04]  /*22a0*/  LOP3.LUT R68, R66, 0x10, RZ, 0xfc, !PT ;  /* 0x0000001042447812 */ /* 0x000fc800078efcff */
[C---:B------:R-:W-:Y:S01]  /*22b0*/  ISETP.LT.AND P6, PT, R68.reuse, 0x100, !P5 ;  /* 0x000001004400780c */ /* 0x040fe20006fc1270 */
[----:B------:R-:W-:Y:S01]  /*22c0*/  IMAD R57, R68, 0x80, R65 ;  /* 0x0000008044397824 */ /* 0x000fe200078e0241 */
[----:B------:R-:W-:-:S03]  /*22d0*/  LOP3.LUT R68, R66, 0x20, RZ, 0xfc, !PT ;  /* 0x0000002042447812 */ /* 0x000fc600078efcff */
[----:B------:R-:W-:-:S08]  /*22e0*/  IMAD.WIDE R56, R57, 0x4, R52 ;  /* 0x0000000439387825 */ /* 0x000fd000078e0234 */
[----:B-1----:R-:W-:Y:S01]  /*22f0*/  @P6 STG.E.128 desc[UR6][R56.64], R24 ;  /* 0x0000001838006986 */ /* 0x002fe2000c101d06 */
[C---:B------:R-:W-:Y:S01]  /*2300*/  ISETP.LT.AND P6, PT, R68.reuse, 0x100, !P5 ;  /* 0x000001004400780c */ /* 0x040fe20006fc1270 */
[----:B------:R-:W-:Y:S01]  /*2310*/  IMAD R55, R68, 0x80, R65 ;  /* 0x0000008044377824 */ /* 0x000fe200078e0241 */
[----:B------:R-:W-:-:S03]  /*2320*/  P2R R59, PR, RZ, 0x20 ;  /* 0x00000020ff3b7803 */ /* 0x000fc60000000000 */
[----:B------:R-:W-:Y:S01]  /*2330*/  IMAD.WIDE R54, R55, 0x4, R52 ;  /* 0x0000000437367825 */ /* 0x000fe200078e0234 */
[----:B------:R-:W-:-:S07]  /*2340*/  ISETP.NE.AND P5, PT, R2, RZ, PT ;  /* 0x000000ff0200720c */ /* 0x000fce0003fa5270 */
[----:B0-----:R0:W-:Y:S01]  /*2350*/  @P6 STG.E.128 desc[UR6][R54.64], R20 ;  /* 0x0000001436006986 */ /* 0x0011e2000c101d06 */
[----:B------:R-:W-:Y:S02]  /*2360*/  ISETP.NE.AND P6, PT, R29, RZ, PT ;  /* 0x000000ff1d00720c */ /* 0x000fe40003fc5270 */
[----:B------:R-:W-:Y:S02]  /*2370*/  SEL R29, RZ, 0x1, !P5 ;  /* 0x00000001ff1d7807 */ /* 0x000fe40006800000 */
[----:B------:R-:W-:-:S04]  /*2380*/  ISETP.NE.AND P5, PT, R17, RZ, PT ;  /* 0x000000ff1100720c */ /* 0x000fc80003fa5270 */
[----:B------:R-:W-:Y:S02]  /*2390*/  P2R R17, PR, RZ, 0x20 ;  /* 0x00000020ff117803 */ /* 0x000fe40000000000 */
[----:B------:R-:W-:-:S04]  /*23a0*/  ISETP.NE.AND P5, PT, R3, RZ, PT ;  /* 0x000000ff0300720c */ /* 0x000fc80003fa5270 */
[----:B0-----:R-:W-:Y:S02]  /*23b0*/  P2R R20, PR, RZ, 0x20 ;  /* 0x00000020ff147803 */ /* 0x001fe40000000000 */
[----:B------:R-:W-:-:S04]  /*23c0*/  ISETP.NE.AND P5, PT, R4, RZ, PT ;  /* 0x000000ff0400720c */ /* 0x000fc80003fa5270 */
[----:B------:R-:W-:Y:S02]  /*23d0*/  P2R R21, PR, RZ, 0x20 ;  /* 0x00000020ff157803 */ /* 0x000fe40000000000 */
        /* <DEDUP_REMOVED lines=28> */
[----:B------:R-:W-:Y:S02]  /*25a0*/  ISETP.NE.AND P5, PT, R15, RZ, PT ;  /* 0x000000ff0f00720c */ /* 0x000fe40003fa5270 */
[----:B------:R-:W-:Y:S02]  /*25b0*/  SEL R57, RZ, 0x1, !P1 ;  /* 0x00000001ff397807 */ /* 0x000fe40004800000 */
[----:B------:R-:W-:Y:S02]  /*25c0*/  ISETP.NE.AND P1, PT, R58, RZ, PT ;  /* 0x000000ff3a00720c */ /* 0x000fe40003f25270 */
        /* <DEDUP_REMOVED lines=14> */
[----:B------:R-:W-:Y:S02]  /*26b0*/  SEL R4, RZ, 0x1, !P5 ;  /* 0x00000001ff047807 */ /* 0x000fe40006800000 */
        /* <DEDUP_REMOVED lines=11> */
[----:B------:R-:W-:Y:S02]  /*2770*/  SEL R63, R63, 0x2, P5 ;  /* 0x000000023f3f7807 */ /* 0x000fe40002800000 */
[----:B------:R-:W-:-:S04]  /*2780*/  ISETP.NE.AND P5, PT, R58, RZ, PT ;  /* 0x000000ff3a00720c */ /* 0x000fc80003fa5270 */
[----:B------:R-:W-:Y:S02]  /*2790*/  SEL R62, R62, 0x2, P5 ;  /* 0x000000023e3e7807 */ /* 0x000fe40002800000 */
[----:B------:R-:W-:Y:S02]  /*27a0*/  ISETP.NE.AND P5, PT, R68, RZ, PT ;  /* 0x000000ff4400720c */ /* 0x000fe40003fa5270 */
[----:B------:R-:W-:Y:S02]  /*27b0*/  SEL R56, RZ, 0x1, !P6 ;  /* 0x00000001ff387807 */ /* 0x000fe40007000000 */
[----:B------:R-:W-:Y:S02]  /*27c0*/  SEL R57, R57, 0x2, P5 ;  /* 0x0000000239397807 */ /* 0x000fe40002800000 */
[----:B------:R-:W-:-:S04]  /*27d0*/  ISETP.NE.AND P5, PT, R69, RZ, PT ;  /* 0x000000ff4500720c */ /* 0x000fc80003fa5270 */
[----:B------:R-:W-:Y:S02]  /*27e0*/  SEL R56, R56, 0x2, P5 ;  /* 0x0000000238387807 */ /* 0x000fe40002800000 */
[----:B------:R-:W-:Y:S02]  /*27f0*/  ISETP.NE.AND P5, PT, R12, RZ, PT ;  /* 0x000000ff0c00720c */ /* 0x000fe40003fa5270 */
[----:B------:R-:W-:Y:S02]  /*2800*/  SEL R27, RZ, 0x1, !P0 ;  /* 0x00000001ff1b7807 */ /* 0x000fe40004000000 */
[----:B------:R-:W-:Y:S02]  /*2810*/  SEL R29, R29, 0x2, P5 ;  /* 0x000000021d1d7807 */ /* 0x000fe40002800000 */
[----:B------:R-:W-:Y:S02]  /*2820*/  ISETP.NE.AND P5, PT, R11, RZ, PT ;  /* 0x000000ff0b00720c */ /* 0x000fe40003fa5270 */
[----:B------:R-:W-:-:S02]  /*2830*/  SEL R26, RZ, 0x1, !P1 ;  /* 0x00000001ff1a7807 */ /* 0x000fc40004800000 */
        /* <DEDUP_REMOVED lines=10> */
[----:B------:R-:W-:-:S04]  /*28e0*/  ISETP.NE.AND P5, PT, R31, RZ, PT ;  /* 0x000000ff1f00720c */ /* 0x000fc80003fa5270 */
        /* <DEDUP_REMOVED lines=9> */
[----:B------:R-:W-:-:S04]  /*2980*/  LOP3.LUT R10, R67, 0xc00, RZ, 0xfc, !PT ;  /* 0x00000c00430a7812 */ /* 0x000fc800078efcff */
[----:B------:R-:W-:-:S04]  /*2990*/  SHF.R.U32.HI R10, RZ, 0x2, R10 ;  /* 0x00000002ff0a7819 */ /* 0x000fc8000001160a */
[----:B------:R-:W-:Y:S02]  /*29a0*/  LOP3.LUT R10, R10, 0x3f0, RZ, 0xc0, !PT ;  /* 0x000003f00a0a7812 */ /* 0x000fe400078ec0ff */
[----:B------:R-:W-:-:S03]  /*29b0*/  ISETP.NE.AND P4, PT, R33, RZ, PT ;  /* 0x000000ff2100720c */ /* 0x000fc60003f85270 */
[----:B------:R-:W-:Y:S01]  /*29c0*/  VIADD R10, R10, UR4 ;  /* 0x000000040a0a7c36 */ /* 0x000fe20008000000 */
[----:B------:R-:W-:Y:S02]  /*29d0*/  SEL R33, R11, 0x3, P4 ;  /* 0x000000030b217807 */ /* 0x000fe40002000000 */
[----:B------:R-:W-:Y:S01]  /*29e0*/  ISETP.NE.AND P6, PT, R38, RZ, PT ;  /* 0x000000ff2600720c */ /* 0x000fe20003fc5270 */
[----:B------:R-:W-:Y:S01]  /*29f0*/  IMAD R10, R67, 0x4, R10 ;  /* 0x00000004430a7824 */ /* 0x000fe200078e020a */
[----:B------:R-:W-:Y:S02]  /*2a00*/  ISETP.NE.AND P4, PT, R39, RZ, PT ;  /* 0x000000ff2700720c */ /* 0x000fe40003f85270 */
[----:B------:R-:W-:Y:S02]  /*2a10*/  ISETP.NE.AND P5, PT, R23, RZ, PT ;  /* 0x000000ff1700720c */ /* 0x000fe40003fa5270 */
[----:B------:R-:W-:Y:S02]  /*2a20*/  SEL R35, R12, 0x3, P6 ;  /* 0x000000030c237807 */ /* 0x000fe40003000000 */
[----:B------:R-:W-:-:S02]  /*2a30*/  SEL R37, R13, 0x3, P4 ;  /* 0x000000030d257807 */ /* 0x000fc40002000000 */
[----:B------:R-:W0:Y:S01]  /*2a40*/  LDS.128 R12, [R10+0x3000] ;  /* 0x003000000a0c7984 */ /* 0x000e220000000c00 */
[----:B------:R-:W-:Y:S02]  /*2a50*/  SEL R5, R63, 0x3, P5 ;  /* 0x000000033f057807 */ /* 0x000fe40002800000 */
[----:B------:R-:W-:-:S04]  /*2a60*/  ISETP.NE.AND P5, PT, R22, RZ, PT ;  /* 0x000000ff1600720c */ /* 0x000fc80003fa5270 */
[----:B------:R-:W-:Y:S02]  /*2a70*/  SEL R9, R62, 0x3, P5 ;  /* 0x000000033e097807 */ /* 0x000fe40002800000 */
[----:B------:R-:W-:-:S04]  /*2a80*/  ISETP.NE.AND P5, PT, R21, RZ, PT ;  /* 0x000000ff1500720c */ /* 0x000fc80003fa5270 */
[----:B------:R-:W-:Y:S02]  /*2a90*/  SEL R57, R57, 0x3, P5 ;  /* 0x0000000339397807 */ /* 0x000fe40002800000 */
[----:B------:R-:W-:-:S04]  /*2aa0*/  ISETP.NE.AND P5, PT, R20, RZ, PT ;  /* 0x000000ff1400720c */ /* 0x000fc80003fa5270 */
[----:B------:R-:W-:Y:S02]  /*2ab0*/  SEL R21, R56, 0x3, P5 ;  /* 0x0000000338157807 */ /* 0x000fe40002800000 */
[----:B------:R-:W-:Y:S02]  /*2ac0*/  ISETP.NE.AND P5, PT, R17, RZ, PT ;  /* 0x000000ff1100720c */ /* 0x000fe40003fa5270 */
[----:B------:R-:W-:Y:S02]  /*2ad0*/  LOP3.LUT R66, R66, 0x30, RZ, 0xfc, !PT ;  /* 0x0000003042427812 */ /* 0x000fe400078efcff */
[----:B------:R-:W-:Y:S02]  /*2ae0*/  SEL R29, R29, 0x3, P5 ;  /* 0x000000031d1d7807 */ /* 0x000fe40002800000 */
[----:B------:R-:W-:-:S04]  /*2af0*/  ISETP.NE.AND P5, PT, R59, RZ, PT ;  /* 0x000000ff3b00720c */ /* 0x000fc80003fa5270 */
[C---:B------:R-:W-:Y:S01]  /*2b00*/  ISETP.LT.AND P5, PT, R66.reuse, 0x100, !P5 ;  /* 0x000001004200780c */ /* 0x040fe20006fa1270 */
[----:B------:R-:W-:-:S04]  /*2b10*/  IMAD R65, R66, 0x80, R65 ;  /* 0x0000008042417824 */ /* 0x000fc800078e0241 */
[----:B------:R-:W-:-:S04]  /*2b20*/  IMAD.WIDE R52, R65, 0x4, R52 ;  /* 0x0000000441347825 */ /* 0x000fc800078e0234 */
[----:B------:R-:W-:-:S04]  /*2b30*/  IMAD.SHL.U32 R11, R7, 0x10, RZ ;  /* 0x00000010070b7824 */ /* 0x000fc800078e00ff */
[----:B0-----:R-:W-:Y:S01]  /*2b40*/  @P5 STG.E.128 desc[UR6][R52.64], R12 ;  /* 0x0000000c34005986 */ /* 0x001fe2000c101d06 */
[----:B------:R-:W-:-:S04]  /*2b50*/  LOP3.LUT R8, R8, 0x30, R11, 0xf8, !PT ;  /* 0x0000003008087812 */ /* 0x000fc800078ef80b */
[----:B------:R-:W-:Y:S02]  /*2b60*/  SHF.R.S32.HI R17, RZ, 0x1f, R8 ;  /* 0x0000001fff117819 */ /* 0x000fe40000011408 */
[----:B------:R-:W-:Y:S02]  /*2b70*/  SHF.R.U32.HI R7, RZ, 0x2, R7 ;  /* 0x00000002ff077819 */ /* 0x000fe40000011607 */
[----:B------:R-:W-:Y:S02]  /*2b80*/  LEA.HI R17, R17, R8, RZ, 0x7 ;  /* 0x0000000811117211 */ /* 0x000fe400078f38ff */
[----:B------:R-:W-:Y:S02]  /*2b90*/  ISETP.NE.AND P1, PT, R19, RZ, PT ;  /* 0x000000ff1300720c */ /* 0x000fe40003f25270 */
[----:B------:R-:W-:Y:S02]  /*2ba0*/  SGXT.U32 R7, R7, 0x6 ;  /* 0x000000060707781a */ /* 0x000fe40000000000 */
[----:B------:R-:W-:-:S02]  /*2bb0*/  LOP3.LUT R19, R17, 0xffffff80, RZ, 0xc0, !PT ;  /* 0xffffff8011137812 */ /* 0x000fc400078ec0ff */
[----:B------:R-:W-:Y:S02]  /*2bc0*/  ISETP.NE.AND P0, PT, R18, RZ, PT ;  /* 0x000000ff1200720c */ /* 0x000fe40003f05270 */
[----:B------:R-:W-:Y:S02]  /*2bd0*/  ISETP.NE.AND P2, PT, R28, RZ, PT ;  /* 0x000000ff1c00720c */ /* 0x000fe40003f45270 */
[----:B------:R-:W-:Y:S02]  /*2be0*/  ISETP.NE.AND P3, PT, R32, RZ, PT ;  /* 0x000000ff2000720c */ /* 0x000fe40003f65270 */
[----:B------:R-:W-:Y:S02]  /*2bf0*/  ISETP.NE.AND P6, PT, R49, RZ, PT ;  /* 0x000000ff3100720c */ /* 0x000fe40003fc5270 */
[----:B------:R-:W-:Y:S01]  /*2c00*/  ISETP.NE.AND P5, PT, R48, RZ, PT ;  /* 0x000000ff3000720c */ /* 0x000fe20003fa5270 */
[----:B------:R-:W-:Y:S01]  /*2c10*/  IMAD.IADD R64, R64, 0x1, R61 ;  /* 0x0000000140407824 */ /* 0x000fe200078e023d */
[----:B------:R-:W-:Y:S01]  /*2c20*/  BAR.SYNC.DEFER_BLOCKING 0x0 ;  /* 0x0000000000007b1d */ /* 0x000fe20000010000 */
[----:B------:R-:W-:Y:S01]  /*2c30*/  LOP3.LUT R7, R6, R7, RZ, 0xfc, !PT ;  /* 0x0000000706077212 */ /* 0x000fe200078efcff */
[----:B------:R-:W-:Y:S01]  /*2c40*/  IMAD.IADD R6, R8, 0x1, -R19 ;  /* 0x0000000108067824 */ /* 0x000fe200078e0a13 */
[----:B------:R-:W-:-:S02]  /*2c50*/  SEL R27, R27, 0x3, P0 ;  /* 0x000000031b1b7807 */ /* 0x000fc40000000000 */
[----:B------:R-:W-:Y:S02]  /*2c60*/  SEL R23, R26, 0x3, P1 ;  /* 0x000000031a177807 */ /* 0x000fe40000800000 */
[----:B------:R-:W-:Y:S02]  /*2c70*/  SEL R25, R25, 0x3, P2 ;  /* 0x0000000319197807 */ /* 0x000fe40001000000 */
[----:B------:R-:W-:Y:S02]  /*2c80*/  SEL R31, R24, 0x3, P3 ;  /* 0x00000003181f7807 */ /* 0x000fe40001800000 */
[----:B------:R-:W-:Y:S02]  /*2c90*/  LOP3.LUT R11, R11, 0xff0, RZ, 0xc0, !PT ;  /* 0x00000ff00b0b7812 */ /* 0x000fe400078ec0ff */
[----:B------:R-:W-:Y:S02]  /*2ca0*/  LOP3.LUT R10, R51, 0x3f0, RZ, 0xc0, !PT ;  /* 0x000003f0330a7812 */ /* 0x000fe400078ec0ff */
[----:B------:R-:W-:-:S02]  /*2cb0*/  ISETP.NE.AND P0, PT, R60, RZ, PT ;  /* 0x000000ff3c00720c */ /* 0x000fc40003f05270 */
[----:B------:R-:W-:Y:S02]  /*2cc0*/  ISETP.NE.AND P1, PT, R50, RZ, PT ;  /* 0x000000ff3200720c */ /* 0x000fe40003f25270 */
[----:B------:R-:W-:Y:S02]  /*2cd0*/  ISETP.NE.AND P2, PT, R45, RZ, PT ;  /* 0x000000ff2d00720c */ /* 0x000fe40003f45270 */
[----:B------:R-:W-:Y:S02]  /*2ce0*/  ISETP.NE.AND P3, PT, R44, RZ, PT ;  /* 0x000000ff2c00720c */ /* 0x000fe40003f65270 */
[----:B------:R-:W-:Y:S02]  /*2cf0*/  SEL R3, R3, 0x2, P5 ;  /* 0x0000000203037807 */ /* 0x000fe40002800000 */
[----:B------:R-:W-:Y:S01]  /*2d00*/  SEL R0, R0, 0x2, P6 ;  /* 0x0000000200007807 */ /* 0x000fe20003000000 */
[C---:B------:R-:W-:Y:S01]  /*2d10*/  IMAD R6, R7.reuse, 0x80, R6 ;  /* 0x0000008007067824 */ /* 0x040fe200078e0206 */
[----:B------:R-:W-:Y:S01]  /*2d20*/  ISETP.GE.AND P4, PT, R7, 0x100, PT ;  /* 0x000001000700780c */ /* 0x000fe20003f86270 */
[----:B------:R0:W-:Y:S01]  /*2d30*/  STS.U8 [R64], R5 ;  /* 0x0000000540007388 */ /* 0x0001e20000000000 */
[----:B------:R-:W-:Y:S01]  /*2d40*/  IADD3 R10, R11, UR4, R10 ;  /* 0x000000040b0a7c10 */ /* 0x000fe2000fffe00a */
[----:B------:R-:W-:Y:S01]  /*2d50*/  IMAD.SHL.U32 R17, R17, 0x100, RZ ;  /* 0x0000010011117824 */ /* 0x000fe200078e00ff */
[----:B------:R-:W-:Y:S01]  /*2d60*/  SEL R7, R4, 0x3, P2 ;  /* 0x0000000304077807 */ /* 0x000fe20001000000 */
[----:B------:R1:W-:Y:S01]  /*2d70*/  STS.U8 [R64+0x4], R9 ;  /* 0x0000040940007388 */ /* 0x0003e20000000000 */
[----:B------:R-:W-:Y:S01]  /*2d80*/  SEL R11, R0, 0x3, P0 ;  /* 0x00000003000b7807 */ /* 0x000fe20000000000 */
[----:B------:R-:W-:Y:S01]  /*2d90*/  ULDC.64 UR4, c[0x0][0x220] ;  /* 0x0000880000047ab9 */ /* 0x000fe20000000a00 */
[----:B0-----:R-:W-:-:S02]  /*2da0*/  SEL R5, R2, 0x3, P3 ;  /* 0x0000000302057807 */ /* 0x001fc40001800000 */
[----:B-1----:R-:W-:Y:S01]  /*2db0*/  SEL R9, R3, 0x3, P1 ;  /* 0x0000000303097807 */ /* 0x002fe20000800000 */
[----:B------:R0:W-:Y:S04]  /*2dc0*/  STS.U8 [R64+0x8], R57 ;  /* 0x0000083940007388 */ /* 0x0001e80000000000 */
        /* <DEDUP_REMOVED lines=12> */
[----:B------:R0:W-:Y:S01]  /*2e90*/  STS.U8 [R64+0x3c], R11 ;  /* 0x00003c0b40007388 */ /* 0x0001e20000000000 */
[----:B------:R-:W-:Y:S01]  /*2ea0*/  LOP3.LUT R17, R17, 0xffff8000, RZ, 0xc0, !PT ;  /* 0xffff800011117812 */ /* 0x000fe200078ec0ff */
[----:B------:R-:W-:Y:S01]  /*2eb0*/  BAR.SYNC.DEFER_BLOCKING 0x0 ;  /* 0x0000000000007b1d */ /* 0x000fe20000010000 */
[----:B------:R-:W-:-:S03]  /*2ec0*/  ISETP.LT.AND P4, PT, R8, 0x200, !P4 ;  /* 0x000002000800780c */ /* 0x000fc60006781270 */
[----:B------:R-:W-:-:S05]  /*2ed0*/  IMAD.IADD R6, R6, 0x1, R17 ;  /* 0x0000000106067824 */ /* 0x000fca00078e0211 */
[----:B------:R-:W-:-:S04]  /*2ee0*/  IADD3 R2, P0, R6, UR4, RZ ;  /* 0x0000000406027c10 */ /* 0x000fc8000ff1e0ff */
[----:B------:R-:W-:Y:S01]  /*2ef0*/  LEA.HI.X.SX32 R3, R6, UR5, 0x1, P0 ;  /* 0x0000000506037c11 */ /* 0x000fe200080f0eff */
[----:B0-----:R-:W-:Y:S08]  /*2f00*/  @!P4 EXIT ;  /* 0x000000000000c94d */ /* 0x001ff00003800000 */
[----:B------:R-:W0:Y:S04]  /*2f10*/  LDS.128 R8, [R10] ;  /* 0x000000000a087984 */ /* 0x000e280000000c00 */
[----:B0-----:R-:W-:Y:S01]  /*2f20*/  STG.E.128 desc[UR6][R2.64], R8 ;  /* 0x0000000802007986 */ /* 0x001fe2000c101d06 */
[----:B------:R-:W-:Y:S05]  /*2f30*/  EXIT ;  /* 0x000000000000794d */ /* 0x000fea0003800000 */
.L_x_0:
[----:B------:R-:W-:-:S00]  /*2f40*/  BRA `(.L_x_0) ;  /* 0xfffffffc00fc7947 */ /* 0x000fc0000383ffff */
[----:B------:R-:W-:-:S00]  /*2f50*/  NOP ;  /* 0x0000000000007918 */ /* 0x000fc00000000000 */
        /* <DEDUP_REMOVED lines=10> */
.L_x_1:


//--------------------- .nv.shared.triton_poi_fused_max_pool2d_with_indices_14 --------------------------
	.section	.nv.shared.triton_poi_fused_max_pool2d_with_indices_14,"aw",@nobits
	.sectionflags	@""
	.align	16
	.zero		1024


//--------------------- .nv.constant0.triton_poi_fused_max_pool2d_with_indices_14 --------------------------
	.section	.nv.constant0.triton_poi_fused_max_pool2d_with_indices_14,"a",@progbits
	.sectionflags	@""
	.align	4
.nv.constant0.triton_poi_fused_max_pool2d_with_indices_14:
	.zero		560
